def attn_fwd(
    Q,
    K,
    V,
    Out,
    Lse,
    sm_scale,
    stride_qz,
    stride_qh,
    stride_qm,
    stride_qk,
    stride_kz,
    stride_kh,
    stride_kn,
    stride_kk,
    stride_vz,
    stride_vh,
    stride_vn,
    stride_vk,
    stride_oz,
    stride_oh,
    stride_om,
    stride_ok,
    seqlen_q,
    seqlen_k,
    BLOCK_M: tl.constexpr,
    BLOCK_N: tl.constexpr,
    HEAD_DIM: tl.constexpr,
    CAUSAL: tl.constexpr,
):
    start_m = tl.program_id(0)
    off_hz = tl.program_id(1)
    q_off = off_hz * stride_qh
    k_off = off_hz * stride_kh
    v_off = off_hz * stride_vh
    offs_m = start_m * BLOCK_M + tl.arange(0, BLOCK_M)
    offs_d = tl.arange(0, HEAD_DIM)
    offs_n = tl.arange(0, BLOCK_N)
    q_ptrs = Q + q_off + offs_m[:, None] * stride_qm + offs_d[None, :] * stride_qk
    k_ptrs = K + k_off + offs_d[:, None] * stride_kk + offs_n[None, :] * stride_kn
    v_ptrs = V + v_off + offs_n[:, None] * stride_vn + offs_d[None, :] * stride_vk
    m_i = tl.full([BLOCK_M], float("-inf"), dtype=tl.float32)
    l_i = tl.zeros([BLOCK_M], dtype=tl.float32) + 1.0
    acc = tl.zeros([BLOCK_M, HEAD_DIM], dtype=tl.float32)
    q = tl.load(q_ptrs)
    acc, l_i, m_i = _attn_fwd_inner(
        acc,
        l_i,
        m_i,
        q,
        k_ptrs,
        v_ptrs,
        sm_scale,
        stride_kn,
        stride_vn,
        start_m,
        seqlen_k,
        BLOCK_M,
        BLOCK_N,
        HEAD_DIM,
        CAUSAL,
    )
    acc = acc / l_i[:, None]
    lse = m_i + tl.math.log2(l_i) / 1.4426950408889634
    o_ptrs = (
        Out
        + off_hz * stride_oh
        + offs_m[:, None] * stride_om
        + offs_d[None, :] * stride_ok
    )
    tl.store(o_ptrs, acc.to(Out.dtype.element_ty))
    tl.store(Lse + off_hz * seqlen_q + offs_m, lse)

# config = {"BLOCK_M": 32, "BLOCK_N": 64, "HEAD_DIM": 64, "arch": "sm_80", "causal": false, "dtype": "bf16", "num_stages": 2, "num_warps": 4}
# arch = sm_80


// ===== COMPILED SASS (sm_80) =====

	.target	sm_80

	.elftype	@"ET_EXEC"


//--------------------- .note.nv.tkinfo           --------------------------
	.section	.note.nv.tkinfo,"",@"SHT_NOTE"
	.sectionflags	@"SHF_NOTE_NV_TKINFO"
	.tkinfo
        /*0018*/ 	.word	0x00000002
        /*0030*/ 	.string	""
        /*0030*/ 	.string	"ptxas"
        /*0030*/ 	.string	"Cuda compilation tools, release 13.0, V13.0.88"
        /*0030*/ 	.string	"Build cuda_13.0.r13.0/compiler.36424714_0"
        /*0030*/ 	.string	"-v  -suppress-debug-info  -lineinfo  -arch sm_80 "



//--------------------- .note.nv.cuinfo           --------------------------
	.section	.note.nv.cuinfo,"",@"SHT_NOTE"
	.sectionflags	@"SHF_NOTE_NV_CUINFO"
        /*0018*/ 	.short	0x0002
        /*001a*/ 	.short	0x0050
        /*001c*/ 	.short	0x0082
	.zero		2


//--------------------- .nv.info                  --------------------------
	.section	.nv.info,"",@"SHT_CUDA_INFO"
	.align	4


	//----- nvinfo : EIATTR_REGCOUNT
	.align		4
        /*0000*/ 	.byte	0x04, 0x2f
        /*0002*/ 	.short	(.L_2 - .L_1)
	.align		4
.L_1:
        /*0004*/ 	.word	index@(attn_fwd)
        /*0008*/ 	.word	0x000000ff


	//----- nvinfo : EIATTR_FRAME_SIZE
	.align		4
.L_2:
        /*000c*/ 	.byte	0x04, 0x11
        /*000e*/ 	.short	(.L_4 - .L_3)
	.align		4
.L_3:
        /*0010*/ 	.word	index@(attn_fwd)
        /*0014*/ 	.word	0x00000000


	//----- nvinfo : EIATTR_MIN_STACK_SIZE
	.align		4
.L_4:
        /*0018*/ 	.byte	0x04, 0x12
        /*001a*/ 	.short	(.L_6 - .L_5)
	.align		4
.L_5:
        /*001c*/ 	.word	index@(attn_fwd)
        /*0020*/ 	.word	0x00000000
.L_6:


//--------------------- .nv.info.attn_fwd         --------------------------
	.section	.nv.info.attn_fwd,"",@"SHT_CUDA_INFO"
	.sectionflags	@""
	.align	4


	//----- nvinfo : EIATTR_CUDA_API_VERSION
	.align		4
        /*0000*/ 	.byte	0x04, 0x37
        /*0002*/ 	.short	(.L_8 - .L_7)
.L_7:
        /*0004*/ 	.word	0x00000082


	//----- nvinfo : EIATTR_SW2861232_WAR
	.align		4
.L_8:
        /*0008*/ 	.byte	0x01, 0x35
	.zero		2


	//----- nvinfo : EIATTR_PARAM_CBANK
	.align		4
        /*000c*/ 	.byte	0x04, 0x0a
        /*000e*/ 	.short	(.L_10 - .L_9)
	.align		4
.L_9:
        /*0010*/ 	.word	index@(.nv.constant0.attn_fwd)
        /*0014*/ 	.short	0x0160
        /*0016*/ 	.short	0x0088


	//----- nvinfo : EIATTR_CBANK_PARAM_SIZE
	.align		4
.L_10:
        /*0018*/ 	.byte	0x03, 0x19
        /*001a*/ 	.short	0x0088


	//----- nvinfo : EIATTR_KPARAM_INFO
	.align		4
        /*001c*/ 	.byte	0x04, 0x17
        /*001e*/ 	.short	(.L_12 - .L_11)
.L_11:
        /*0020*/ 	.word	0x00000000
        /*0024*/ 	.short	0x0019
        /*0026*/ 	.short	0x0080
        /*0028*/ 	.byte	0x00, 0xf4, 0x21, 0x00


	//----- nvinfo : EIATTR_KPARAM_INFO
	.align		4
.L_12:
        /*002c*/ 	.byte	0x04, 0x17
        /*002e*/ 	.short	(.L_14 - .L_13)
.L_13:
        /*0030*/ 	.word	0x00000000
        /*0034*/ 	.short	0x0018
        /*0036*/ 	.short	0x0078
        /*0038*/ 	.byte	0x00, 0xf4, 0x21, 0x00


	//----- nvinfo : EIATTR_KPARAM_INFO
	.align		4
.L_14:
        /*003c*/ 	.byte	0x04, 0x17
        /*003e*/ 	.short	(.L_16 - .L_15)
.L_15:
        /*0040*/ 	.word	0x00000000
        /*0044*/ 	.short	0x0017
        /*0046*/ 	.short	0x0070
        /*0048*/ 	.byte	0x00, 0xf0, 0x11, 0x00


	//----- nvinfo : EIATTR_KPARAM_INFO
	.align		4
.L_16:
        /*004c*/ 	.byte	0x04, 0x17
        /*004e*/ 	.short	(.L_18 - .L_17)
.L_17:
        /*0050*/ 	.word	0x00000000
        /*0054*/ 	.short	0x0016
        /*0056*/ 	.short	0x006c
        /*0058*/ 	.byte	0x00, 0xf0, 0x11, 0x00


	//----- nvinfo : EIATTR_KPARAM_INFO
	.align		4
.L_18:
        /*005c*/ 	.byte	0x04, 0x17
        /*005e*/ 	.short	(.L_20 - .L_19)
.L_19:
        /*0060*/ 	.word	0x00000000
        /*0064*/ 	.short	0x0015
        /*0066*/ 	.short	0x0068
        /*0068*/ 	.byte	0x00, 0xf0, 0x11, 0x00


	//----- nvinfo : EIATTR_KPARAM_INFO
	.align		4
.L_20:
        /*006c*/ 	.byte	0x04, 0x17
        /*006e*/ 	.short	(.L_22 - .L_21)
.L_21:
        /*0070*/ 	.word	0x00000000
        /*0074*/ 	.short	0x0014
        /*0076*/ 	.short	0x0064
        /*0078*/ 	.byte	0x00, 0xf0, 0x11, 0x00


	//----- nvinfo : EIATTR_KPARAM_INFO
	.align		4
.L_22:
        /*007c*/ 	.byte	0x04, 0x17
        /*007e*/ 	.short	(.L_24 - .L_23)
.L_23:
        /*0080*/ 	.word	0x00000000
        /*0084*/ 	.short	0x0013
        /*0086*/ 	.short	0x0060
        /*0088*/ 	.byte	0x00, 0xf0, 0x11, 0x00


	//----- nvinfo : EIATTR_KPARAM_INFO
	.align		4
.L_24:
        /*008c*/ 	.byte	0x04, 0x17
        /*008e*/ 	.short	(.L_26 - .L_25)
.L_25:
        /*0090*/ 	.word	0x00000000
        /*0094*/ 	.short	0x0012
        /*0096*/ 	.short	0x005c
        /*0098*/ 	.byte	0x00, 0xf0, 0x11, 0x00


	//----- nvinfo : EIATTR_KPARAM_INFO
	.align		4
.L_26:
        /*009c*/ 	.byte	0x04, 0x17
        /*009e*/ 	.short	(.L_28 - .L_27)
.L_27:
        /*00a0*/ 	.word	0x00000000
        /*00a4*/ 	.short	0x0011
        /*00a6*/ 	.short	0x0058
        /*00a8*/ 	.byte	0x00, 0xf0, 0x11, 0x00


	//----- nvinfo : EIATTR_KPARAM_INFO
	.align		4
.L_28:
        /*00ac*/ 	.byte	0x04, 0x17
        /*00ae*/ 	.short	(.L_30 - .L_29)
.L_29:
        /*00b0*/ 	.word	0x00000000
        /*00b4*/ 	.short	0x0010
        /*00b6*/ 	.short	0x0054
        /*00b8*/ 	.byte	0x00, 0xf0, 0x11, 0x00


	//----- nvinfo : EIATTR_KPARAM_INFO
	.align		4
.L_30:
        /*00bc*/ 	.byte	0x04, 0x17
        /*00be*/ 	.short	(.L_32 - .L_31)
.L_31:
        /*00c0*/ 	.word	0x00000000
        /*00c4*/ 	.short	0x000f
        /*00c6*/ 	.short	0x0050
        /*00c8*/ 	.byte	0x00, 0xf0, 0x11, 0x00


	//----- nvinfo : EIATTR_KPARAM_INFO
	.align		4
.L_32:
        /*00cc*/ 	.byte	0x04, 0x17
        /*00ce*/ 	.short	(.L_34 - .L_33)
.L_33:
        /*00d0*/ 	.word	0x00000000
        /*00d4*/ 	.short	0x000e
        /*00d6*/ 	.short	0x004c
        /*00d8*/ 	.byte	0x00, 0xf0, 0x11, 0x00


	//----- nvinfo : EIATTR_KPARAM_INFO
	.align		4
.L_34:
        /*00dc*/ 	.byte	0x04, 0x17
        /*00de*/ 	.short	(.L_36 - .L_35)
.L_35:
        /*00e0*/ 	.word	0x00000000
        /*00e4*/ 	.short	0x000d
        /*00e6*/ 	.short	0x0048
        /*00e8*/ 	.byte	0x00, 0xf0, 0x11, 0x00


	//----- nvinfo : EIATTR_KPARAM_INFO
	.align		4
.L_36:
        /*00ec*/ 	.byte	0x04, 0x17
        /*00ee*/ 	.short	(.L_38 - .L_37)
.L_37:
        /*00f0*/ 	.word	0x00000000
        /*00f4*/ 	.short	0x000c
        /*00f6*/ 	.short	0x0044
        /*00f8*/ 	.byte	0x00, 0xf0, 0x11, 0x00


	//----- nvinfo : EIATTR_KPARAM_INFO
	.align		4
.L_38:
        /*00fc*/ 	.byte	0x04, 0x17
        /*00fe*/ 	.short	(.L_40 - .L_39)
.L_39:
        /*0100*/ 	.word	0x00000000
        /*0104*/ 	.short	0x000b
        /*0106*/ 	.short	0x0040
        /*0108*/ 	.byte	0x00, 0xf0, 0x11, 0x00


	//----- nvinfo : EIATTR_KPARAM_INFO
	.align		4
.L_40:
        /*010c*/ 	.byte	0x04, 0x17
        /*010e*/ 	.short	(.L_42 - .L_41)
.L_41:
        /*0110*/ 	.word	0x00000000
        /*0114*/ 	.short	0x000a
        /*0116*/ 	.short	0x003c
        /*0118*/ 	.byte	0x00, 0xf0, 0x11, 0x00


	//----- nvinfo : EIATTR_KPARAM_INFO
	.align		4
.L_42:
        /*011c*/ 	.byte	0x04, 0x17
        /*011e*/ 	.short	(.L_44 - .L_43)
.L_43:
        /*0120*/ 	.word	0x00000000
        /*0124*/ 	.short	0x0009
        /*0126*/ 	.short	0x0038
        /*0128*/ 	.byte	0x00, 0xf0, 0x11, 0x00


	//----- nvinfo : EIATTR_KPARAM_INFO
	.align		4
.L_44:
        /*012c*/ 	.byte	0x04, 0x17
        /*012e*/ 	.short	(.L_46 - .L_45)
.L_45:
        /*0130*/ 	.word	0x00000000
        /*0134*/ 	.short	0x0008
        /*0136*/ 	.short	0x0034
        /*0138*/ 	.byte	0x00, 0xf0, 0x11, 0x00


	//----- nvinfo : EIATTR_KPARAM_INFO
	.align		4
.L_46:
        /*013c*/ 	.byte	0x04, 0x17
        /*013e*/ 	.short	(.L_48 - .L_47)
.L_47:
        /*0140*/ 	.word	0x00000000
        /*0144*/ 	.short	0x0007
        /*0146*/ 	.short	0x0030
        /*0148*/ 	.byte	0x00, 0xf0, 0x11, 0x00


	//----- nvinfo : EIATTR_KPARAM_INFO
	.align		4
.L_48:
        /*014c*/ 	.byte	0x04, 0x17
        /*014e*/ 	.short	(.L_50 - .L_49)
.L_49:
        /*0150*/ 	.word	0x00000000
        /*0154*/ 	.short	0x0006
        /*0156*/ 	.short	0x002c
        /*0158*/ 	.byte	0x00, 0xf0, 0x11, 0x00


	//----- nvinfo : EIATTR_KPARAM_INFO
	.align		4
.L_50:
        /*015c*/ 	.byte	0x04, 0x17
        /*015e*/ 	.short	(.L_52 - .L_51)
.L_51:
        /*0160*/ 	.word	0x00000000
        /*0164*/ 	.short	0x0005
        /*0166*/ 	.short	0x0028
        /*0168*/ 	.byte	0x00, 0xf0, 0x11, 0x00


	//----- nvinfo : EIATTR_KPARAM_INFO
	.align		4
.L_52:
        /*016c*/ 	.byte	0x04, 0x17
        /*016e*/ 	.short	(.L_54 - .L_53)
.L_53:
        /*0170*/ 	.word	0x00000000
        /*0174*/ 	.short	0x0004
        /*0176*/ 	.short	0x0020
        /*0178*/ 	.byte	0x00, 0xf4, 0x21, 0x00


	//----- nvinfo : EIATTR_KPARAM_INFO
	.align		4
.L_54:
        /*017c*/ 	.byte	0x04, 0x17
        /*017e*/ 	.short	(.L_56 - .L_55)
.L_55:
        /*0180*/ 	.word	0x00000000
        /*0184*/ 	.short	0x0003
        /*0186*/ 	.short	0x0018
        /*0188*/ 	.byte	0x00, 0xf4, 0x21, 0x00


	//----- nvinfo : EIATTR_KPARAM_INFO
	.align		4
.L_56:
        /*018c*/ 	.byte	0x04, 0x17
        /*018e*/ 	.short	(.L_58 - .L_57)
.L_57:
        /*0190*/ 	.word	0x00000000
        /*0194*/ 	.short	0x0002
        /*0196*/ 	.short	0x0010
        /*0198*/ 	.byte	0x00, 0xf4, 0x21, 0x00


	//----- nvinfo : EIATTR_KPARAM_INFO
	.align		4
.L_58:
        /*019c*/ 	.byte	0x04, 0x17
        /*019e*/ 	.short	(.L_60 - .L_59)
.L_59:
        /*01a0*/ 	.word	0x00000000
        /*01a4*/ 	.short	0x0001
        /*01a6*/ 	.short	0x0008
        /*01a8*/ 	.byte	0x00, 0xf4, 0x21, 0x00


	//----- nvinfo : EIATTR_KPARAM_INFO
	.align		4
.L_60:
        /*01ac*/ 	.byte	0x04, 0x17
        /*01ae*/ 	.short	(.L_62 - .L_61)
.L_61:
        /*01b0*/ 	.word	0x00000000
        /*01b4*/ 	.short	0x0000
        /*01b6*/ 	.short	0x0000
        /*01b8*/ 	.byte	0x00, 0xf4, 0x21, 0x00


	//----- nvinfo : EIATTR_MAXREG_COUNT
	.align		4
.L_62:
        /*01bc*/ 	.byte	0x03, 0x1b
        /*01be*/ 	.short	0x00ff


	//----- nvinfo : EIATTR_NUM_BARRIERS
	.align		4
        /*01c0*/ 	.byte	0x02, 0x4c
        /*01c2*/ 	.byte	0x01
	.zero		1


	//----- nvinfo : EIATTR_MERCURY_ISA_VERSION
	.align		4
        /*01c4*/ 	.byte	0x03, 0x5f
        /*01c6*/ 	.short	0x0000


	//----- nvinfo : EIATTR_COOP_GROUP_MASK_REGIDS
	.align		4
        /*01c8*/ 	.byte	0x04, 0x29
        /*01ca*/ 	.short	(.L_64 - .L_63)


	//   ....[0]....
.L_63:
        /*01cc*/ 	.word	0xffffffff


	//   ....[1]....
        /*01d0*/ 	.word	0xffffffff


	//   ....[2]....
        /*01d4*/ 	.word	0xffffffff


	//   ....[3]....
        /*01d8*/ 	.word	0xffffffff


	//   ....[4]....
        /*01dc*/ 	.word	0xffffffff


	//   ....[5]....
        /*01e0*/ 	.word	0xffffffff


	//   ....[6]....
        /*01e4*/ 	.word	0xffffffff


	//   ....[7]....
        /*01e8*/ 	.word	0xffffffff


	//   ....[8]....
        /*01ec*/ 	.word	0xffffffff


	//   ....[9]....
        /*01f0*/ 	.word	0xffffffff


	//   ....[10]....
        /*01f4*/ 	.word	0xffffffff


	//   ....[11]....
        /*01f8*/ 	.word	0xffffffff


	//   ....[12]....
        /*01fc*/ 	.word	0xffffffff


	//   ....[13]....
        /*0200*/ 	.word	0xffffffff


	//   ....[14]....
        /*0204*/ 	.word	0xffffffff


	//   ....[15]....
        /*0208*/ 	.word	0xffffffff


	//   ....[16]....
        /*020c*/ 	.word	0xffffffff


	//   ....[17]....
        /*0210*/ 	.word	0xffffffff


	//   ....[18]....
        /*0214*/ 	.word	0xffffffff


	//   ....[19]....
        /*0218*/ 	.word	0xffffffff


	//----- nvinfo : EIATTR_COOP_GROUP_INSTR_OFFSETS
	.align		4
.L_64:
        /*021c*/ 	.byte	0x04, 0x28
        /*021e*/ 	.short	(.L_66 - .L_65)


	//   ....[0]....
.L_65:
        /*0220*/ 	.word	0x00002430


	//   ....[1]....
        /*0224*/ 	.word	0x00002440


	//   ....[2]....
        /*0228*/ 	.word	0x00002450


	//   ....[3]....
        /*022c*/ 	.word	0x00002460


	//   ....[4]....
        /*0230*/ 	.word	0x000024c0


	//   ....[5]....
        /*0234*/ 	.word	0x000024d0


	//   ....[6]....
        /*0238*/ 	.word	0x000024e0


	//   ....[7]....
        /*023c*/ 	.word	0x000024f0


	//   ....[8]....
        /*0240*/ 	.word	0x000025a0


	//   ....[9]....
        /*0244*/ 	.word	0x000025c0


	//   ....[10]....
        /*0248*/ 	.word	0x00002a50


	//   ....[11]....
        /*024c*/ 	.word	0x00002a60


	//   ....[12]....
        /*0250*/ 	.word	0x00002a70


	//   ....[13]....
        /*0254*/ 	.word	0x00002a80


	//   ....[14]....
        /*0258*/ 	.word	0x00002ad0


	//   ....[15]....
        /*025c*/ 	.word	0x00002ae0


	//   ....[16]....
        /*0260*/ 	.word	0x00002af0


	//   ....[17]....
        /*0264*/ 	.word	0x00002b00


	//   ....[18]....
        /*0268*/ 	.word	0x00002bb0


	//   ....[19]....
        /*026c*/ 	.word	0x00002bd0


	//----- nvinfo : EIATTR_EXIT_INSTR_OFFSETS
	.align		4
.L_66:
        /*0270*/ 	.byte	0x04, 0x1c
        /*0272*/ 	.short	(.L_68 - .L_67)


	//   ....[0]....
.L_67:
        /*0274*/ 	.word	0x000049d0


	//   ....[1]....
        /*0278*/ 	.word	0x00004a70


	//----- nvinfo : EIATTR_REQNTID
	.align		4
.L_68:
        /*027c*/ 	.byte	0x04, 0x10
        /*027e*/ 	.short	(.L_70 - .L_69)
.L_69:
        /*0280*/ 	.word	0x00000080
        /*0284*/ 	.word	0x00000001
        /*0288*/ 	.word	0x00000001
.L_70:


//--------------------- .nv.callgraph             --------------------------
	.section	.nv.callgraph,"",@"SHT_CUDA_CALLGRAPH"
	.align	4
	.sectionentsize	8
	.align		4
        /*0000*/ 	.word	0x00000000
	.align		4
        /*0004*/ 	.word	0xffffffff
	.align		4
        /*0008*/ 	.word	0x00000000
	.align		4
        /*000c*/ 	.word	0xfffffffe
	.align		4
        /*0010*/ 	.word	0x00000000
	.align		4
        /*0014*/ 	.word	0xfffffffd
	.align		4
        /*0018*/ 	.word	0x00000000
	.align		4
        /*001c*/ 	.word	0xfffffffc


//--------------------- .nv.rel.action            --------------------------
	.section	.nv.rel.action,"",@"SHT_CUDA_RELOCINFO"
	.align	8
	.sectionentsize	8
        /*0000*/ 	.byte	0x73, 0x00, 0x00, 0x00, 0x00, 0x00, 0x00, 0x00, 0x00, 0x00, 0x00, 0x11, 0x25, 0x00, 0x05, 0x36


//--------------------- .nv.constant4             --------------------------
	.section	.nv.constant4,"a",@progbits
	.align	8
	.align		8
.nv.constant4:
        /*0000*/ 	.dword	_$_str


//--------------------- .nv.constant0.attn_fwd    --------------------------
	.section	.nv.constant0.attn_fwd,"a",@progbits
	.sectionflags	@""
	.align	4
.nv.constant0.attn_fwd:
	.zero		488


//--------------------- .text.attn_fwd            --------------------------
	.section	.text.attn_fwd,"ax",@progbits
	.sectioninfo	@"SHI_REGISTERS=255"
	.align	128
        .global         attn_fwd
        .type           attn_fwd,@function
        .size           attn_fwd,(.L_x_3 - attn_fwd)
        .other          attn_fwd,@"STO_CUDA_ENTRY STV_DEFAULT"
attn_fwd:
.text.attn_fwd:
[----:B------:R-:W-:Y:S02]  /*0000*/  IMAD.MOV.U32 R1, RZ, RZ, c[0x0][0x28] ;  /* 0x00000a00ff017624 */ /* 0x000fe400078e00ff */
[----:B------:R-:W0:Y:S01]  /*0010*/  S2R R50, SR_TID.X ;  /* 0x0000000000327919 */ /* 0x000e220000002100 */
[----:B------:R-:W-:Y:S01]  /*0020*/  MOV R22, c[0x0][0x198] ;  /* 0x0000660000167a02 */ /* 0x000fe20000000f00 */
[----:B------:R-:W-:Y:S02]  /*0030*/  ULDC.64 UR4, c[0x0][0x118] ;  /* 0x0000460000047ab9 */ /* 0x000fe40000000a00 */
[----:B------:R-:W1:Y:S04]  /*0040*/  S2R R3, SR_CTAID.X ;  /* 0x0000000000037919 */ /* 0x000e680000002500 */
[----:B------:R-:W2:Y:S01]  /*0050*/  S2R R0, SR_CTAID.Y ;  /* 0x0000000000007919 */ /* 0x000ea20000002600 */
[----:B0-----:R-:W-:Y:S02]  /*0060*/  LOP3.LUT R28, R50, 0x1f, RZ, 0xc0, !PT ;  /* 0x0000001f321c7812 */ /* 0x001fe400078ec0ff */
[----:B------:R-:W-:-:S03]  /*0070*/  SHF.R.U32.HI R18, RZ, 0x5, R50 ;  /* 0x00000005ff127819 */ /* 0x000fc60000011632 */
[----:B-1----:R-:W-:Y:S01]  /*0080*/  IMAD R2, R3, 0x20, R28 ;  /* 0x0000002003027824 */ /* 0x002fe200078e021c */
[----:B------:R-:W-:Y:S01]  /*0090*/  SGXT.U32 R18, R18, 0x2 ;  /* 0x000000021212781a */ /* 0x000fe20000000000 */
[----:B--2---:R-:W-:Y:S02]  /*00a0*/  IMAD R3, R0, c[0x0][0x190], RZ ;  /* 0x0000640000037a24 */ /* 0x004fe400078e02ff */
[----:B------:R-:W-:Y:S02]  /*00b0*/  IMAD R5, R2, c[0x0][0x194], RZ ;  /* 0x0000650002057a24 */ /* 0x000fe400078e02ff */
[----:B------:R-:W-:Y:S02]  /*00c0*/  IMAD R9, R18, c[0x0][0x198], RZ ;  /* 0x0000660012097a24 */ /* 0x000fe400078e02ff */
[----:B------:R-:W-:Y:S02]  /*00d0*/  IMAD.SHL.U32 R4, R3, 0x2, RZ ;  /* 0x0000000203047824 */ /* 0x000fe400078e00ff */
[----:B------:R-:W-:Y:S01]  /*00e0*/  IMAD.SHL.U32 R7, R5, 0x2, RZ ;  /* 0x0000000205077824 */ /* 0x000fe200078e00ff */
[----:B------:R-:W-:Y:S01]  /*00f0*/  LEA R10, R22, R9, 0x2 ;  /* 0x00000009160a7211 */ /* 0x000fe200078e10ff */
[----:B------:R-:W-:-:S03]  /*0100*/  IMAD.HI R3, R3, 0x2, RZ ;  /* 0x0000000203037827 */ /* 0x000fc600078e02ff */
[----:B------:R-:W-:Y:S01]  /*0110*/  IADD3 R46, P0, P1, R7, c[0x0][0x160], R4 ;  /* 0x00005800072e7a10 */ /* 0x000fe2000791e004 */
[----:B------:R-:W-:-:S04]  /*0120*/  IMAD.HI R6, R5, 0x2, RZ ;  /* 0x0000000205067827 */ /* 0x000fc800078e02ff */
[----:B------:R-:W-:Y:S01]  /*0130*/  IMAD R7, R22, 0x4, R10 ;  /* 0x0000000416077824 */ /* 0x000fe200078e020a */
[----:B------:R-:W-:Y:S02]  /*0140*/  IADD3.X R48, R6, c[0x0][0x164], R3, P0, P1 ;  /* 0x0000590006307a10 */ /* 0x000fe400007e2403 */
[-C--:B------:R-:W-:Y:S01]  /*0150*/  LEA R4, P0, R9, R46.reuse, 0x1 ;  /* 0x0000002e09047211 */ /* 0x080fe200078008ff */
[----:B------:R-:W-:Y:S01]  /*0160*/  IMAD R3, R22, 0x4, R7 ;  /* 0x0000000416037824 */ /* 0x000fe200078e0207 */
[----:B------:R-:W-:Y:S02]  /*0170*/  LEA R8, P1, R7, R46, 0x1 ;  /* 0x0000002e07087211 */ /* 0x000fe400078208ff */
[----:B------:R-:W-:Y:S02]  /*0180*/  LEA.HI.X.SX32 R5, R9, R48, 0x1, P0 ;  /* 0x0000003009057211 */ /* 0x000fe400000f0eff */
[----:B------:R-:W-:Y:S02]  /*0190*/  LEA R6, P0, R10, R46, 0x1 ;  /* 0x0000002e0a067211 */ /* 0x000fe400078008ff */
[----:B------:R-:W-:Y:S01]  /*01a0*/  LEA R13, R22, R3, 0x2 ;  /* 0x00000003160d7211 */ /* 0x000fe200078e10ff */
[----:B------:R0:W2:Y:S01]  /*01b0*/  LDG.E.U16 R24, [R4.64] ;  /* 0x0000000404187981 */ /* 0x0000a2000c1e1500 */
[----:B------:R-:W-:-:S02]  /*01c0*/  LEA.HI.X.SX32 R9, R7, R48, 0x1, P1 ;  /* 0x0000003007097211 */ /* 0x000fc400008f0eff */
[----:B------:R-:W-:Y:S01]  /*01d0*/  LEA.HI.X.SX32 R7, R10, R48, 0x1, P0 ;  /* 0x000000300a077211 */ /* 0x000fe200000f0eff */
[C---:B------:R-:W-:Y:S01]  /*01e0*/  IMAD R14, R22.reuse, 0x4, R13 ;  /* 0x00000004160e7824 */ /* 0x040fe200078e020d */
[C---:B------:R-:W-:Y:S01]  /*01f0*/  LEA R10, P0, R3.reuse, R46, 0x1 ;  /* 0x0000002e030a7211 */ /* 0x040fe200078008ff */
[----:B------:R1:W3:Y:S03]  /*0200*/  LDG.E.U16 R30, [R8.64] ;  /* 0x00000004081e7981 */ /* 0x0002e6000c1e1500 */
[----:B------:R-:W-:Y:S01]  /*0210*/  LEA.HI.X.SX32 R11, R3, R48, 0x1, P0 ;  /* 0x00000030030b7211 */ /* 0x000fe200000f0eff */
[----:B------:R-:W-:Y:S01]  /*0220*/  IMAD R3, R22, 0x4, R14 ;  /* 0x0000000416037824 */ /* 0x000fe200078e020e */
[----:B0-----:R-:W-:Y:S01]  /*0230*/  LEA R4, P0, R14, R46, 0x1 ;  /* 0x0000002e0e047211 */ /* 0x001fe200078008ff */
[----:B------:R0:W4:Y:S03]  /*0240*/  LDG.E.U16 R26, [R6.64] ;  /* 0x00000004061a7981 */ /* 0x000126000c1e1500 */
[----:B------:R-:W-:Y:S01]  /*0250*/  LEA R15, R22, R3, 0x2 ;  /* 0x00000003160f7211 */ /* 0x000fe200078e10ff */
[----:B------:R5:W4:Y:S01]  /*0260*/  LDG.E.U16 R32, [R10.64] ;  /* 0x000000040a207981 */ /* 0x000b22000c1e1500 */
[----:B------:R-:W-:-:S03]  /*0270*/  LEA.HI.X.SX32 R5, R14, R48, 0x1, P0 ;  /* 0x000000300e057211 */ /* 0x000fc600000f0eff */
[C---:B------:R-:W-:Y:S01]  /*0280*/  IMAD R16, R22.reuse, 0x4, R15 ;  /* 0x0000000416107824 */ /* 0x040fe200078e020f */
[-C--:B-1----:R-:W-:Y:S01]  /*0290*/  LEA R8, P0, R3, R46.reuse, 0x1 ;  /* 0x0000002e03087211 */ /* 0x082fe200078008ff */
[----:B------:R1:W4:Y:S02]  /*02a0*/  LDG.E.U16 R36, [R4.64] ;  /* 0x0000000404247981 */ /* 0x000324000c1e1500 */
[C---:B------:R-:W-:Y:S01]  /*02b0*/  IMAD R19, R22.reuse, 0x4, R16 ;  /* 0x0000000416137824 */ /* 0x040fe200078e0210 */
[----:B------:R-:W-:Y:S02]  /*02c0*/  LEA R12, P1, R13, R46, 0x1 ;  /* 0x0000002e0d0c7211 */ /* 0x000fe400078208ff */
[-C--:B------:R-:W-:Y:S02]  /*02d0*/  LEA.HI.X.SX32 R9, R3, R48.reuse, 0x1, P0 ;  /* 0x0000003003097211 */ /* 0x080fe400000f0eff */
[C---:B------:R-:W-:Y:S02]  /*02e0*/  LEA R3, R22.reuse, R19, 0x2 ;  /* 0x0000001316037211 */ /* 0x040fe400078e10ff */
[----:B------:R-:W-:Y:S01]  /*02f0*/  LEA.HI.X.SX32 R13, R13, R48, 0x1, P1 ;  /* 0x000000300d0d7211 */ /* 0x000fe200008f0eff */
[----:B------:R1:W4:Y:S01]  /*0300*/  LDG.E.U16 R38, [R8.64] ;  /* 0x0000000408267981 */ /* 0x000322000c1e1500 */
[----:B0-----:R-:W-:Y:S01]  /*0310*/  LEA R6, P0, R15, R46, 0x1 ;  /* 0x0000002e0f067211 */ /* 0x001fe200078008ff */
[----:B------:R-:W-:-:S02]  /*0320*/  IMAD R20, R22, 0x4, R3 ;  /* 0x0000000416147824 */ /* 0x000fc400078e0203 */
[----:B------:R0:W4:Y:S01]  /*0330*/  LDG.E.U16 R34, [R12.64] ;  /* 0x000000040c227981 */ /* 0x000122000c1e1500 */
[----:B------:R-:W-:Y:S02]  /*0340*/  LEA.HI.X.SX32 R7, R15, R48, 0x1, P0 ;  /* 0x000000300f077211 */ /* 0x000fe400000f0eff */
[CC--:B-----5:R-:W-:Y:S02]  /*0350*/  LEA R10, P0, R3.reuse, R46.reuse, 0x1 ;  /* 0x0000002e030a7211 */ /* 0x0e0fe400078008ff */
[----:B------:R-:W-:Y:S01]  /*0360*/  LEA R14, P1, R16, R46, 0x1 ;  /* 0x0000002e100e7211 */ /* 0x000fe200078208ff */
[----:B------:R5:W4:Y:S01]  /*0370*/  LDG.E.U16 R40, [R6.64] ;  /* 0x0000000406287981 */ /* 0x000b22000c1e1500 */
[----:B0-----:R-:W-:Y:S01]  /*0380*/  IMAD R13, R22, 0x4, R20 ;  /* 0x00000004160d7824 */ /* 0x001fe200078e0214 */
[----:B------:R-:W-:-:S04]  /*0390*/  LEA.HI.X.SX32 R11, R3, R48, 0x1, P0 ;  /* 0x00000030030b7211 */ /* 0x000fc800000f0eff */
[C---:B------:R-:W-:Y:S01]  /*03a0*/  LEA R12, P0, R13.reuse, R46, 0x1 ;  /* 0x0000002e0d0c7211 */ /* 0x040fe200078008ff */
[----:B------:R0:W4:Y:S01]  /*03b0*/  LDG.E.U16 R44, [R10.64] ;  /* 0x000000040a2c7981 */ /* 0x000122000c1e1500 */
[C---:B------:R-:W-:Y:S02]  /*03c0*/  LEA R21, R22.reuse, R13, 0x2 ;  /* 0x0000000d16157211 */ /* 0x040fe400078e10ff */
[----:B------:R-:W-:Y:S02]  /*03d0*/  LEA.HI.X.SX32 R13, R13, R48, 0x1, P0 ;  /* 0x000000300d0d7211 */ /* 0x000fe400000f0eff */
[C---:B-1----:R-:W-:Y:S01]  /*03e0*/  LEA R4, P0, R19.reuse, R46, 0x1 ;  /* 0x0000002e13047211 */ /* 0x042fe200078008ff */
[----:B------:R-:W-:Y:S01]  /*03f0*/  IMAD R3, R22, 0x4, R21 ;  /* 0x0000000416037824 */ /* 0x000fe200078e0215 */
[-C--:B------:R-:W-:Y:S01]  /*0400*/  LEA.HI.X.SX32 R15, R16, R48.reuse, 0x1, P1 ;  /* 0x00000030100f7211 */ /* 0x080fe200008f0eff */
[----:B------:R1:W4:Y:S01]  /*0410*/  LDG.E.U16 R12, [R12.64] ;  /* 0x000000040c0c7981 */ /* 0x000322000c1e1500 */
[----:B------:R-:W-:Y:S01]  /*0420*/  LEA.HI.X.SX32 R5, R19, R48, 0x1, P0 ;  /* 0x0000003013057211 */ /* 0x000fe200000f0eff */
[----:B------:R-:W-:Y:S01]  /*0430*/  IMAD R22, R22, 0x4, R3 ;  /* 0x0000000416167824 */ /* 0x000fe200078e0203 */
[-C--:B-----5:R-:W-:Y:S01]  /*0440*/  LEA R6, P0, R20, R46.reuse, 0x1 ;  /* 0x0000002e14067211 */ /* 0x0a0fe200078008ff */
[----:B------:R5:W4:Y:S01]  /*0450*/  LDG.E.U16 R42, [R14.64] ;  /* 0x000000040e2a7981 */ /* 0x000b22000c1e1500 */
[----:B------:R-:W-:-:S02]  /*0460*/  LEA R16, P1, R3, R46, 0x1 ;  /* 0x0000002e03107211 */ /* 0x000fc400078208ff */
[-C--:B------:R-:W-:Y:S02]  /*0470*/  LEA.HI.X.SX32 R7, R20, R48.reuse, 0x1, P0 ;  /* 0x0000003014077211 */ /* 0x080fe400000f0eff */
[----:B------:R-:W-:Y:S01]  /*0480*/  LEA.HI.X.SX32 R17, R3, R48, 0x1, P1 ;  /* 0x0000003003117211 */ /* 0x000fe200008f0eff */
[----:B------:R0:W4:Y:S01]  /*0490*/  LDG.E.U16 R20, [R4.64] ;  /* 0x0000000404147981 */ /* 0x000122000c1e1500 */
[-C--:B------:R-:W-:Y:S02]  /*04a0*/  LEA R8, P1, R21, R46.reuse, 0x1 ;  /* 0x0000002e15087211 */ /* 0x080fe400078208ff */
[C---:B-----5:R-:W-:Y:S01]  /*04b0*/  LEA R14, P0, R22.reuse, R46, 0x1 ;  /* 0x0000002e160e7211 */ /* 0x060fe200078008ff */
[----:B------:R5:W4:Y:S03]  /*04c0*/  LDG.E.U16 R16, [R16.64] ;  /* 0x0000000410107981 */ /* 0x000b26000c1e1500 */
[----:B------:R-:W-:-:S02]  /*04d0*/  LEA.HI.X.SX32 R15, R22, R48, 0x1, P0 ;  /* 0x00000030160f7211 */ /* 0x000fc400000f0eff */
[----:B------:R-:W-:Y:S01]  /*04e0*/  LEA.HI.X.SX32 R9, R21, R48, 0x1, P1 ;  /* 0x0000003015097211 */ /* 0x000fe200008f0eff */
[----:B------:R0:W4:Y:S04]  /*04f0*/  LDG.E.U16 R22, [R6.64] ;  /* 0x0000000406167981 */ /* 0x000128000c1e1500 */
[----:B------:R1:W4:Y:S04]  /*0500*/  LDG.E.U16 R14, [R14.64] ;  /* 0x000000040e0e7981 */ /* 0x000328000c1e1500 */
[----:B------:R5:W4:Y:S01]  /*0510*/  LDG.E.U16 R46, [R8.64] ;  /* 0x00000004082e7981 */ /* 0x000b22000c1e1500 */
[----:B0-----:R-:W-:-:S02]  /*0520*/  SHF.R.S32.HI R7, RZ, 0x3, R50 ;  /* 0x00000003ff077819 */ /* 0x001fc40000011432 */
[--C-:B------:R-:W-:Y:S02]  /*0530*/  SHF.R.S32.HI R3, RZ, 0x6, R50.reuse ;  /* 0x00000006ff037819 */ /* 0x100fe40000011432 */
[----:B------:R-:W-:Y:S01]  /*0540*/  LOP3.LUT R23, R50, 0x3f, RZ, 0xc0, !PT ;  /* 0x0000003f32177812 */ /* 0x000fe200078ec0ff */
[----:B------:R-:W-:Y:S01]  /*0550*/  IMAD R11, R0, c[0x0][0x1c0], RZ ;  /* 0x00007000000b7a24 */ /* 0x000fe200078e02ff */
[----:B------:R-:W-:Y:S01]  /*0560*/  SGXT R7, R7, 0x1 ;  /* 0x000000010707781a */ /* 0x000fe20000000200 */
[----:B-1----:R-:W-:Y:S01]  /*0570*/  IMAD R13, R2, c[0x0][0x1c4], RZ ;  /* 0x00007100020d7a24 */ /* 0x002fe200078e02ff */
[----:B------:R-:W-:Y:S01]  /*0580*/  SGXT R3, R3, 0x1 ;  /* 0x000000010303781a */ /* 0x000fe20000000200 */
[C---:B------:R-:W-:Y:S01]  /*0590*/  IMAD.SHL.U32 R27, R50.reuse, 0x2, RZ ;  /* 0x00000002321b7824 */ /* 0x040fe200078e00ff */
[----:B------:R-:W-:Y:S02]  /*05a0*/  SHF.L.U32 R10, R23, 0x1, RZ ;  /* 0x00000001170a7819 */ /* 0x000fe400000006ff */
[----:B-----5:R-:W-:Y:S01]  /*05b0*/  SHF.R.S32.HI R17, RZ, 0x4, R50 ;  /* 0x00000004ff117819 */ /* 0x020fe20000011432 */
[----:B------:R-:W-:Y:S01]  /*05c0*/  IMAD.SHL.U32 R4, R11, 0x2, RZ ;  /* 0x000000020b047824 */ /* 0x000fe200078e00ff */
[----:B------:R-:W-:Y:S01]  /*05d0*/  LOP3.LUT R15, R50, 0x7, RZ, 0xc0, !PT ;  /* 0x00000007320f7812 */ /* 0x000fe200078ec0ff */
[----:B------:R-:W-:Y:S01]  /*05e0*/  IMAD.SHL.U32 R5, R13, 0x2, RZ ;  /* 0x000000020d057824 */ /* 0x000fe200078e00ff */
[----:B------:R-:W-:-:S02]  /*05f0*/  LOP3.LUT R8, R7, 0x440, RZ, 0xc0, !PT ;  /* 0x0000044007087812 */ /* 0x000fc400078ec0ff */
[----:B------:R-:W-:Y:S02]  /*0600*/  LOP3.LUT R3, R10, 0x90, R3, 0x78, !PT ;  /* 0x000000900a037812 */ /* 0x000fe400078e7803 */
[----:B------:R-:W-:Y:S01]  /*0610*/  SGXT R17, R17, 0x1 ;  /* 0x000000011111781a */ /* 0x000fe20000000200 */
[C---:B------:R-:W-:Y:S01]  /*0620*/  IMAD.SHL.U32 R6, R50.reuse, 0x40, RZ ;  /* 0x0000004032067824 */ /* 0x040fe200078e00ff */
[C---:B------:R-:W-:Y:S01]  /*0630*/  LOP3.LUT R10, R50.reuse, 0x60, RZ, 0xc0, !PT ;  /* 0x00000060320a7812 */ /* 0x040fe200078ec0ff */
[----:B------:R-:W-:Y:S01]  /*0640*/  IMAD.HI R7, R11, 0x2, RZ ;  /* 0x000000020b077827 */ /* 0x000fe200078e02ff */
[----:B------:R-:W-:Y:S02]  /*0650*/  LOP3.LUT R9, R27, 0x3c, RZ, 0xc0, !PT ;  /* 0x0000003c1b097812 */ /* 0x000fe400078ec0ff */
[----:B------:R-:W-:Y:S01]  /*0660*/  IADD3 R4, P0, P2, R5, c[0x0][0x178], R4 ;  /* 0x00005e0005047a10 */ /* 0x000fe20007a1e004 */
[----:B------:R-:W-:Y:S01]  /*0670*/  IMAD R11, R15, 0x8, R8 ;  /* 0x000000080f0b7824 */ /* 0x000fe200078e0208 */
[----:B------:R-:W-:-:S02]  /*0680*/  SHF.L.U32 R5, R50, 0x2, RZ ;  /* 0x0000000232057819 */ /* 0x000fc400000006ff */
[----:B------:R-:W-:Y:S01]  /*0690*/  LOP3.LUT R48, R17, 0x804, RZ, 0xc0, !PT ;  /* 0x0000080411307812 */ /* 0x000fe200078ec0ff */
[----:B------:R-:W-:Y:S01]  /*06a0*/  IMAD R9, R10, 0x8, R9 ;  /* 0x000000080a097824 */ /* 0x000fe200078e0209 */
[----:B------:R-:W-:Y:S01]  /*06b0*/  LOP3.LUT R6, R6, 0x40, RZ, 0xc0, !PT ;  /* 0x0000004006067812 */ /* 0x000fe200078ec0ff */
[----:B------:R-:W-:Y:S01]  /*06c0*/  IMAD.HI R8, R13, 0x2, RZ ;  /* 0x000000020d087827 */ /* 0x000fe200078e02ff */
[----:B------:R-:W-:Y:S02]  /*06d0*/  LOP3.LUT R48, R48, 0x80, R5, 0xf8, !PT ;  /* 0x0000008030307812 */ /* 0x000fe400078ef805 */
[----:B------:R-:W-:Y:S02]  /*06e0*/  LOP3.LUT R11, R11, 0x40, R50, 0x78, !PT ;  /* 0x000000400b0b7812 */ /* 0x000fe400078e7832 */
[----:B------:R-:W-:Y:S02]  /*06f0*/  IADD3 R6, R6, R9, RZ ;  /* 0x0000000906067210 */ /* 0x000fe40007ffe0ff */
[----:B------:R-:W-:-:S02]  /*0700*/  IADD3.X R7, R8, c[0x0][0x17c], R7, P0, P2 ;  /* 0x00005f0008077a10 */ /* 0x000fc400007e4407 */
[----:B------:R-:W-:Y:S02]  /*0710*/  LOP3.LUT R8, R48, R11, RZ, 0xfc, !PT ;  /* 0x0000000b30087212 */ /* 0x000fe400078efcff */
[----:B------:R-:W-:Y:S02]  /*0720*/  LOP3.LUT R9, R3, 0x20, RZ, 0x3c, !PT ;  /* 0x0000002003097812 */ /* 0x000fe400078e3cff */
[----:B------:R-:W-:Y:S02]  /*0730*/  MOV R11, c[0x0][0x1c8] ;  /* 0x00007200000b7a02 */ /* 0x000fe40000000f00 */
[----:B------:R-:W-:-:S04]  /*0740*/  MOV R19, 0x1 ;  /* 0x0000000100137802 */ /* 0x000fc80000000f00 */
[----:B------:R-:W-:Y:S02]  /*0750*/  ISETP.LE.AND P1, PT, R19, c[0x0][0x1d0], PT ;  /* 0x0000740013007a0c */ /* 0x000fe40003f23270 */
[----:B------:R-:W-:Y:S02]  /*0760*/  SHF.R.U32.HI R19, RZ, 0x1, R50 ;  /* 0x00000001ff137819 */ /* 0x000fe40000011632 */
[----:B------:R-:W-:Y:S01]  /*0770*/  LOP3.LUT R13, R50, 0x7f, RZ, 0xc0, !PT ;  /* 0x0000007f320d7812 */ /* 0x000fe200078ec0ff */
[----:B------:R-:W-:Y:S01]  /*0780*/  IMAD.MOV.U32 R17, RZ, RZ, 0x3f800000 ;  /* 0x3f800000ff117424 */ /* 0x000fe200078e00ff */
[----:B------:R-:W-:Y:S01]  /*0790*/  MOV R105, 0xff800000 ;  /* 0xff80000000697802 */ /* 0x000fe20000000f00 */
[----:B------:R-:W-:Y:S01]  /*07a0*/  IMAD.MOV.U32 R104, RZ, RZ, -0x800000 ;  /* 0xff800000ff687424 */ /* 0x000fe200078e00ff */
[----:B------:R-:W-:Y:S01]  /*07b0*/  MOV R21, 0x3f800000 ;  /* 0x3f80000000157802 */ /* 0x000fe20000000f00 */
[----:B------:R-:W-:Y:S01]  /*07c0*/  IMAD.MOV.U32 R107, RZ, RZ, -0x800000 ;  /* 0xff800000ff6b7424 */ /* 0x000fe200078e00ff */
[----:B------:R-:W-:Y:S01]  /*07d0*/  CS2R R68, SRZ ;  /* 0x0000000000447805 */ /* 0x000fe2000001ff00 */
[----:B------:R-:W-:Y:S01]  /*07e0*/  IMAD.MOV.U32 R106, RZ, RZ, -0x800000 ;  /* 0xff800000ff6a7424 */ /* 0x000fe200078e00ff */
[----:B------:R-:W-:Y:S01]  /*07f0*/  CS2R R70, SRZ ;  /* 0x0000000000467805 */ /* 0x000fe2000001ff00 */
[----:B------:R-:W-:Y:S01]  /*0800*/  IMAD.MOV.U32 R126, RZ, RZ, 0x3f800000 ;  /* 0x3f800000ff7e7424 */ /* 0x000fe200078e00ff */
[----:B------:R-:W-:Y:S01]  /*0810*/  CS2R R76, SRZ ;  /* 0x00000000004c7805 */ /* 0x000fe2000001ff00 */
[----:B------:R-:W-:Y:S01]  /*0820*/  IMAD.MOV.U32 R39, RZ, RZ, 0x3f800000 ;  /* 0x3f800000ff277424 */ /* 0x000fe200078e00ff */
[----:B------:R-:W-:Y:S01]  /*0830*/  CS2R R78, SRZ ;  /* 0x00000000004e7805 */ /* 0x000fe2000001ff00 */
[----:B------:R-:W-:Y:S01]  /*0840*/  CS2R R80, SRZ ;  /* 0x0000000000507805 */ /* 0x000fe2000001ff00 */
[----:B------:R-:W-:Y:S01]  /*0850*/  CS2R R82, SRZ ;  /* 0x0000000000527805 */ /* 0x000fe2000001ff00 */
[----:B------:R-:W-:Y:S01]  /*0860*/  CS2R R72, SRZ ;  /* 0x0000000000487805 */ /* 0x000fe2000001ff00 */
[----:B------:R-:W-:Y:S01]  /*0870*/  ISETP.GE.U32.AND P0, PT, R13, 0x20, PT ;  /* 0x000000200d00780c */ /* 0x000fe20003f06070 */
[----:B------:R-:W-:Y:S01]  /*0880*/  CS2R R74, SRZ ;  /* 0x00000000004a7805 */ /* 0x000fe2000001ff00 */
[----:B--2---:R0:W-:Y:S04]  /*0890*/  STS.U16 [R3+0x2000], R24 ;  /* 0x0020001803007388 */ /* 0x0041e80000000400 */
[----:B---3--:R-:W-:Y:S01]  /*08a0*/  STS.U16 [R3+0x2200], R30 ;  /* 0x0022001e03007388 */ /* 0x008fe20000000400 */
[----:B0-----:R-:W-:-:S03]  /*08b0*/  LOP3.LUT R24, R19, 0xc, RZ, 0xc0, !PT ;  /* 0x0000000c13187812 */ /* 0x001fc600078ec0ff */
[----:B----4-:R-:W-:Y:S04]  /*08c0*/  STS.U16 [R3+0x2600], R38 ;  /* 0x0026002603007388 */ /* 0x010fe80000000400 */
[----:B------:R-:W-:Y:S04]  /*08d0*/  STS.U16 [R3+0x2400], R34 ;  /* 0x0024002203007388 */ /* 0x000fe80000000400 */
[----:B------:R-:W-:Y:S04]  /*08e0*/  STS.U16 [R3+0x2a00], R44 ;  /* 0x002a002c03007388 */ /* 0x000fe80000000400 */
[----:B------:R0:W-:Y:S04]  /*08f0*/  STS.U16 [R3+0x2c00], R12 ;  /* 0x002c000c03007388 */ /* 0x0001e80000000400 */
[----:B------:R-:W-:Y:S01]  /*0900*/  STS.U16 [R3+0x2800], R42 ;  /* 0x0028002a03007388 */ /* 0x000fe20000000400 */
[----:B0-----:R-:W-:-:S03]  /*0910*/  IMAD R12, R18, c[0x0][0x1c8], RZ ;  /* 0x00007200120c7a24 */ /* 0x001fc600078e02ff */
[----:B------:R-:W-:Y:S04]  /*0920*/  STS.U16 [R3+0x2e00], R16 ;  /* 0x002e001003007388 */ /* 0x000fe80000000400 */
[----:B------:R-:W-:Y:S04]  /*0930*/  STS.U16 [R9+0x2100], R26 ;  /* 0x0021001a09007388 */ /* 0x000fe80000000400 */
[----:B------:R0:W-:Y:S04]  /*0940*/  STS.U16 [R9+0x2f00], R14 ;  /* 0x002f000e09007388 */ /* 0x0001e80000000400 */
[----:B------:R-:W-:Y:S04]  /*0950*/  STS.U16 [R9+0x2300], R32 ;  /* 0x0023002009007388 */ /* 0x000fe80000000400 */
[----:B------:R-:W-:Y:S01]  /*0960*/  STS.U16 [R9+0x2500], R36 ;  /* 0x0025002409007388 */ /* 0x000fe20000000400 */
[----:B0-----:R-:W-:-:S03]  /*0970*/  IMAD R14, R11, 0x4, R12 ;  /* 0x000000040b0e7824 */ /* 0x001fc600078e020c */
[----:B------:R-:W-:Y:S01]  /*0980*/  STS.U16 [R9+0x2700], R40 ;  /* 0x0027002809007388 */ /* 0x000fe20000000400 */
[----:B------:R-:W-:-:S03]  /*0990*/  IMAD R16, R11, 0x4, R14 ;  /* 0x000000040b107824 */ /* 0x000fc600078e020e */
[----:B------:R-:W-:Y:S02]  /*09a0*/  STS.U16 [R9+0x2d00], R46 ;  /* 0x002d002e09007388 */ /* 0x000fe40000000400 */
[C---:B------:R-:W-:Y:S02]  /*09b0*/  LEA R18, R11.reuse, R16, 0x2 ;  /* 0x000000100b127211 */ /* 0x040fe400078e10ff */
[----:B------:R0:W-:Y:S04]  /*09c0*/  STS.U16 [R9+0x2900], R20 ;  /* 0x0029001409007388 */ /* 0x0001e80000000400 */
[----:B------:R1:W-:Y:S01]  /*09d0*/  STS.U16 [R9+0x2b00], R22 ;  /* 0x002b001609007388 */ /* 0x0003e20000000400 */
[----:B0-----:R-:W-:Y:S01]  /*09e0*/  IMAD R20, R11, 0x4, R18 ;  /* 0x000000040b147824 */ /* 0x001fe200078e0212 */
[----:B------:R-:W-:-:S03]  /*09f0*/  LEA R19, R15, R24, 0x4 ;  /* 0x000000180f137211 */ /* 0x000fc600078e20ff */
[----:B-1----:R-:W-:-:S04]  /*0a00*/  IMAD R22, R11, 0x4, R20 ;  /* 0x000000040b167824 */ /* 0x002fc800078e0214 */
[----:B------:R-:W-:Y:S01]  /*0a10*/  IMAD R24, R11, 0x4, R22 ;  /* 0x000000040b187824 */ /* 0x000fe200078e0216 */
[----:B------:R-:W-:Y:S05]  /*0a20*/  @!P1 BRA `(.L_x_0) ;  /* 0x00002db000009947 */ /* 0x000fea0003800000 */
[C---:B------:R-:W-:Y:S01]  /*0a30*/  IMAD R17, R0.reuse, c[0x0][0x1a0], RZ ;  /* 0x0000680000117a24 */ /* 0x040fe200078e02ff */
[----:B------:R-:W-:Y:S01]  /*0a40*/  LEA R35, R15, R10, 0x2 ;  /* 0x0000000a0f237211 */ /* 0x000fe200078e10ff */
[C---:B------:R-:W-:Y:S01]  /*0a50*/  IMAD R25, R23.reuse, c[0x0][0x1a8], RZ ;  /* 0x00006a0017197a24 */ /* 0x040fe200078e02ff */
[----:B------:R-:W-:Y:S01]  /*0a60*/  MOV R178, 0xff800000 ;  /* 0xff80000000b27802 */ /* 0x000fe20000000f00 */
[----:B------:R-:W-:Y:S01]  /*0a70*/  IMAD R32, R23, c[0x0][0x1b4], RZ ;  /* 0x00006d0017207a24 */ /* 0x000fe200078e02ff */
[----:B------:R-:W-:Y:S01]  /*0a80*/  MOV R127, 0xff800000 ;  /* 0xff800000007f7802 */ /* 0x000fe20000000f00 */
[----:B------:R-:W-:Y:S01]  /*0a90*/  IMAD R21, R0, c[0x0][0x1b0], RZ ;  /* 0x00006c0000157a24 */ /* 0x000fe200078e02ff */
[----:B------:R-:W-:Y:S01]  /*0aa0*/  SHF.L.U32 R26, R25, 0x1, RZ ;  /* 0x00000001191a7819 */ /* 0x000fe200000006ff */
[----:B------:R-:W-:Y:S01]  /*0ab0*/  IMAD.SHL.U32 R23, R17, 0x2, RZ ;  /* 0x0000000211177824 */ /* 0x000fe200078e00ff */
[----:B------:R-:W-:Y:S01]  /*0ac0*/  CS2R R68, SRZ ;  /* 0x0000000000447805 */ /* 0x000fe2000001ff00 */
[----:B------:R-:W-:Y:S01]  /*0ad0*/  IMAD.SHL.U32 R31, R50, 0x8, RZ ;  /* 0x00000008321f7824 */ /* 0x000fe200078e00ff */
[----:B------:R-:W-:Y:S01]  /*0ae0*/  SHF.L.U32 R29, R21, 0x1, RZ ;  /* 0x00000001151d7819 */ /* 0x000fe200000006ff */
[----:B------:R-:W-:Y:S01]  /*0af0*/  IMAD.SHL.U32 R30, R32, 0x2, RZ ;  /* 0x00000002201e7824 */ /* 0x000fe200078e00ff */
[----:B------:R-:W-:Y:S01]  /*0b00*/  IADD3 R170, P1, P2, R26, c[0x0][0x168], R23 ;  /* 0x00005a001aaa7a10 */ /* 0x000fe20007a3e017 */
[----:B------:R-:W-:Y:S01]  /*0b10*/  IMAD.SHL.U32 R38, R15, 0x10, RZ ;  /* 0x000000100f267824 */ /* 0x000fe200078e00ff */
[----:B------:R-:W-:Y:S01]  /*0b20*/  SHF.R.U32.HI R23, RZ, 0x6, R50 ;  /* 0x00000006ff177819 */ /* 0x000fe20000011632 */
[----:B------:R-:W-:Y:S01]  /*0b30*/  IMAD.MOV.U32 R54, RZ, RZ, c[0x0][0x1a4] ;  /* 0x00006900ff367624 */ /* 0x000fe200078e00ff */
[----:B------:R-:W-:Y:S01]  /*0b40*/  LOP3.LUT R26, R31, 0x30, RZ, 0xc0, !PT ;  /* 0x000000301f1a7812 */ /* 0x000fe200078ec0ff */
[----:B------:R-:W-:Y:S01]  /*0b50*/  IMAD.SHL.U32 R33, R50, 0x80, RZ ;  /* 0x0000008032217824 */ /* 0x000fe200078e00ff */
[----:B------:R-:W-:Y:S01]  /*0b60*/  IADD3 R124, P3, P4, R30, c[0x0][0x170], R29 ;  /* 0x00005c001e7c7a10 */ /* 0x000fe20007c7e01d */
[----:B------:R-:W-:Y:S01]  /*0b70*/  IMAD.HI R34, R32, 0x2, RZ ;  /* 0x0000000220227827 */ /* 0x000fe200078e02ff */
[----:B------:R-:W-:Y:S01]  /*0b80*/  SGXT.U32 R29, R23, 0x1 ;  /* 0x00000001171d781a */ /* 0x000fe20000000000 */
[----:B------:R-:W-:Y:S01]  /*0b90*/  CS2R R70, SRZ ;  /* 0x0000000000467805 */ /* 0x000fe2000001ff00 */
[----:B------:R-:W-:Y:S01]  /*0ba0*/  LOP3.LUT R37, R38, 0x780, R33, 0xf8, !PT ;  /* 0x0000078026257812 */ /* 0x000fe200078ef821 */
[----:B------:R-:W-:Y:S01]  /*0bb0*/  IMAD R36, R15, 0x40, R26 ;  /* 0x000000400f247824 */ /* 0x000fe200078e021a */
[----:B------:R-:W-:Y:S01]  /*0bc0*/  LOP3.LUT R23, R50, 0x1c, RZ, 0xc0, !PT ;  /* 0x0000001c32177812 */ /* 0x000fe200078ec0ff */
[----:B------:R-:W-:Y:S01]  /*0bd0*/  IMAD R15, R29, c[0x0][0x1a4], RZ ;  /* 0x000069001d0f7a24 */ /* 0x000fe200078e02ff */
[----:B------:R-:W-:Y:S01]  /*0be0*/  SHF.R.U32.HI R26, RZ, 0x3, R13 ;  /* 0x00000003ff1a7819 */ /* 0x000fe2000001160d */
[----:B------:R-:W-:Y:S01]  /*0bf0*/  IMAD.HI R17, R17, 0x2, RZ ;  /* 0x0000000211117827 */ /* 0x000fe200078e02ff */
[----:B------:R-:W-:Y:S01]  /*0c00*/  CS2R R76, SRZ ;  /* 0x00000000004c7805 */ /* 0x000fe2000001ff00 */
[----:B------:R-:W-:Y:S01]  /*0c10*/  CS2R R78, SRZ ;  /* 0x00000000004e7805 */ /* 0x000fe2000001ff00 */
[----:B------:R-:W-:Y:S01]  /*0c20*/  LEA R31, R54, R15, 0x1 ;  /* 0x0000000f361f7211 */ /* 0x000fe200078e08ff */
[----:B------:R-:W-:Y:S01]  /*0c30*/  IMAD.HI R30, R25, 0x2, RZ ;  /* 0x00000002191e7827 */ /* 0x000fe200078e02ff */
[----:B------:R-:W-:Y:S01]  /*0c40*/  LOP3.LUT R40, R26, 0xc, RZ, 0xc0, !PT ;  /* 0x0000000c1a287812 */ /* 0x000fe200078ec0ff */
[----:B------:R-:W-:Y:S01]  /*0c50*/  CS2R R80, SRZ ;  /* 0x0000000000507805 */ /* 0x000fe2000001ff00 */
[----:B------:R-:W-:Y:S01]  /*0c60*/  LOP3.LUT R26, R38, 0x30, R27, 0x78, !PT ;  /* 0x00000030261a7812 */ /* 0x000fe200078e781b */
[----:B------:R-:W-:Y:S01]  /*0c70*/  IMAD R32, R54, 0x2, R31 ;  /* 0x0000000236207824 */ /* 0x000fe200078e021f */
[----:B------:R-:W-:Y:S01]  /*0c80*/  IADD3.X R52, R30, c[0x0][0x16c], R17, P1, P2 ;  /* 0x00005b001e347a10 */ /* 0x000fe20000fe4411 */
[----:B------:R-:W-:Y:S01]  /*0c90*/  IMAD.HI R33, R21, 0x2, RZ ;  /* 0x0000000215217827 */ /* 0x000fe200078e02ff */
[----:B------:R-:W-:Y:S01]  /*0ca0*/  LOP3.LUT P1, RZ, R50, 0x3, RZ, 0xc0, !PT ;  /* 0x0000000332ff7812 */ /* 0x000fe2000782c0ff */
[----:B------:R-:W-:Y:S01]  /*0cb0*/  CS2R R82, SRZ ;  /* 0x0000000000527805 */ /* 0x000fe2000001ff00 */
[----:B------:R-:W-:Y:S01]  /*0cc0*/  LEA R21, R54, R32, 0x1 ;  /* 0x0000002036157211 */ /* 0x000fe200078e08ff */
[----:B------:R-:W-:Y:S01]  /*0cd0*/  IMAD.U32 R26, R35, 0x20, R26 ;  /* 0x00000020231a7824 */ /* 0x000fe200078e001a */
[----:B------:R-:W-:Y:S01]  /*0ce0*/  IADD3.X R56, R34, c[0x0][0x174], R33, P3, P4 ;  /* 0x00005d0022387a10 */ /* 0x000fe20001fe8421 */
[C---:B------:R-:W-:Y:S01]  /*0cf0*/  IMAD R33, R23.reuse, 0x8, R28 ;  /* 0x0000000817217824 */ /* 0x040fe200078e021c */
[C---:B------:R-:W-:Y:S01]  /*0d00*/  LEA R17, R54.reuse, R21, 0x1 ;  /* 0x0000001536117211 */ /* 0x040fe200078e08ff */
[----:B------:R-:W-:Y:S01]  /*0d10*/  IMAD.MOV.U32 R58, RZ, RZ, c[0x0][0x1b8] ;  /* 0x00006e00ff3a7624 */ /* 0x000fe200078e00ff */
[----:B------:R-:W-:Y:S01]  /*0d20*/  SHF.R.U32.HI R28, RZ, 0x1, R10 ;  /* 0x00000001ff1c7819 */ /* 0x000fe2000001160a */
[----:B------:R-:W-:Y:S01]  /*0d30*/  IMAD.SHL.U32 R25, R23, 0x4, RZ ;  /* 0x0000000417197824 */ /* 0x000fe200078e00ff */
[----:B------:R-:W-:Y:S01]  /*0d40*/  SHF.L.U32 R33, R33, 0x2, RZ ;  /* 0x0000000221217819 */ /* 0x000fe200000006ff */
[----:B------:R-:W-:Y:S01]  /*0d50*/  IMAD R30, R54, 0x2, R17 ;  /* 0x00000002361e7824 */ /* 0x000fe200078e0211 */
[----:B------:R-:W-:Y:S01]  /*0d60*/  LOP3.LUT R35, R36, 0x10, R27, 0x78, !PT ;  /* 0x0000001024237812 */ /* 0x000fe200078e781b */
[----:B------:R-:W-:Y:S01]  /*0d70*/  IMAD R36, R29, c[0x0][0x1b8], RZ ;  /* 0x00006e001d247a24 */ /* 0x000fe200078e02ff */
[----:B------:R-:W-:Y:S01]  /*0d80*/  LOP3.LUT R34, R50, 0x10, RZ, 0xc0, !PT ;  /* 0x0000001032227812 */ /* 0x000fe200078ec0ff */
[----:B------:R-:W-:Y:S01]  /*0d90*/  IMAD R10, R54, 0x2, R30 ;  /* 0x00000002360a7824 */ /* 0x000fe200078e021e */
[----:B------:R-:W-:Y:S01]  /*0da0*/  LOP3.LUT R28, R33, R28, RZ, 0x3c, !PT ;  /* 0x0000001c211c7212 */ /* 0x000fe200078e3cff */
[----:B------:R-:W-:Y:S01]  /*0db0*/  IMAD.IADD R25, R25, 0x1, R40 ;  /* 0x0000000119197824 */ /* 0x000fe200078e0228 */
[----:B------:R-:W-:Y:S01]  /*0dc0*/  LEA R29, R34, R35, 0x5 ;  /* 0x00000023221d7211 */ /* 0x000fe200078e28ff */
[----:B------:R-:W-:Y:S01]  /*0dd0*/  IMAD R33, R54, 0x2, R10 ;  /* 0x0000000236217824 */ /* 0x000fe200078e020a */
[CC--:B------:R-:W-:Y:S01]  /*0de0*/  LEA R236, P3, R15.reuse, R170.reuse, 0x1 ;  /* 0x000000aa0fec7211 */ /* 0x0c0fe200078608ff */
[----:B------:R-:W-:Y:S01]  /*0df0*/  IMAD.MOV.U32 R175, RZ, RZ, -0x800000 ;  /* 0xff800000ffaf7424 */ /* 0x000fe200078e00ff */
[----:B------:R-:W-:Y:S01]  /*0e00*/  LEA R232, P4, R32, R170, 0x1 ;  /* 0x000000aa20e87211 */ /* 0x000fe200078808ff */
[C---:B------:R-:W-:Y:S01]  /*0e10*/  IMAD R34, R54.reuse, 0x2, R33 ;  /* 0x0000000236227824 */ /* 0x040fe200078e0221 */
[----:B------:R-:W-:Y:S01]  /*0e20*/  LEA.HI.X.SX32 R237, R15, R52, 0x1, P3 ;  /* 0x000000340fed7211 */ /* 0x000fe200018f0eff */
[----:B------:R-:W-:Y:S01]  /*0e30*/  IMAD.MOV.U32 R174, RZ, RZ, -0x800000 ;  /* 0xff800000ffae7424 */ /* 0x000fe200078e00ff */
[C---:B------:R-:W-:Y:S01]  /*0e40*/  LEA R234, P3, R31.reuse, R170, 0x1 ;  /* 0x000000aa1fea7211 */ /* 0x040fe200078608ff */
[----:B------:R-:W-:Y:S01]  /*0e50*/  IMAD R35, R54, 0x2, R34 ;  /* 0x0000000236237824 */ /* 0x000fe200078e0222 */
[-C--:B------:R-:W-:Y:S01]  /*0e60*/  LEA.HI.X.SX32 R233, R32, R52.reuse, 0x1, P4 ;  /* 0x0000003420e97211 */ /* 0x080fe200020f0eff */
[----:B------:R-:W-:Y:S01]  /*0e70*/  IMAD.MOV.U32 R126, RZ, RZ, 0x3f800000 ;  /* 0x3f800000ff7e7424 */ /* 0x000fe200078e00ff */
[----:B------:R-:W-:Y:S01]  /*0e80*/  LEA.HI.X.SX32 R235, R31, R52, 0x1, P3 ;  /* 0x000000341feb7211 */ /* 0x000fe200018f0eff */
[----:B------:R-:W-:Y:S01]  /*0e90*/  CS2R R72, SRZ ;  /* 0x0000000000487805 */ /* 0x000fe2000001ff00 */
[----:B------:R-:W-:Y:S01]  /*0ea0*/  LEA R15, R54, R35, 0x1 ;  /* 0x00000023360f7211 */ /* 0x000fe200078e08ff */
[----:B------:R-:W-:Y:S01]  /*0eb0*/  CS2R R74, SRZ ;  /* 0x00000000004a7805 */ /* 0x000fe2000001ff00 */
[----:B------:R-:W-:-:S02]  /*0ec0*/  LEA R230, P3, R21, R170, 0x1 ;  /* 0x000000aa15e67211 */ /* 0x000fc400078608ff */
[----:B------:R-:W-:Y:S01]  /*0ed0*/  LEA R228, P4, R17, R170, 0x1 ;  /* 0x000000aa11e47211 */ /* 0x000fe200078808ff */
[C---:B------:R-:W-:Y:S01]  /*0ee0*/  IMAD R31, R54.reuse, 0x2, R15 ;  /* 0x00000002361f7824 */ /* 0x040fe200078e020f */
[-C--:B------:R-:W-:Y:S02]  /*0ef0*/  LEA.HI.X.SX32 R231, R21, R52.reuse, 0x1, P3 ;  /* 0x0000003415e77211 */ /* 0x080fe400018f0eff */
[----:B------:R-:W-:Y:S01]  /*0f00*/  LEA.HI.X.SX32 R229, R17, R52, 0x1, P4 ;  /* 0x0000003411e57211 */ /* 0x000fe200020f0eff */
[----:B------:R-:W-:Y:S01]  /*0f10*/  IMAD R32, R54, 0x2, R31 ;  /* 0x0000000236207824 */ /* 0x000fe200078e021f */
[-C--:B------:R-:W-:Y:S02]  /*0f20*/  LEA R226, P3, R30, R170.reuse, 0x1 ;  /* 0x000000aa1ee27211 */ /* 0x080fe400078608ff */
[----:B------:R-:W-:Y:S02]  /*0f30*/  LEA R224, P4, R10, R170, 0x1 ;  /* 0x000000aa0ae07211 */ /* 0x000fe400078808ff */
[----:B------:R-:W-:-:S02]  /*0f40*/  LEA R21, R54, R32, 0x1 ;  /* 0x0000002036157211 */ /* 0x000fc400078e08ff */
[-C--:B------:R-:W-:Y:S02]  /*0f50*/  LEA.HI.X.SX32 R227, R30, R52.reuse, 0x1, P3 ;  /* 0x000000341ee37211 */ /* 0x080fe400018f0eff */
[----:B------:R-:W-:Y:S01]  /*0f60*/  LEA.HI.X.SX32 R225, R10, R52, 0x1, P4 ;  /* 0x000000340ae17211 */ /* 0x000fe200020f0eff */
[----:B------:R-:W-:Y:S01]  /*0f70*/  IMAD R17, R54, 0x2, R21 ;  /* 0x0000000236117824 */ /* 0x000fe200078e0215 */
[CC--:B------:R-:W-:Y:S02]  /*0f80*/  LEA R222, P3, R33.reuse, R170.reuse, 0x1 ;  /* 0x000000aa21de7211 */ /* 0x0c0fe400078608ff */
[----:B------:R-:W-:Y:S01]  /*0f90*/  LEA R220, P4, R34, R170, 0x1 ;  /* 0x000000aa22dc7211 */ /* 0x000fe200078808ff */
[----:B------:R-:W-:Y:S01]  /*0fa0*/  IMAD R30, R54, 0x2, R17 ;  /* 0x00000002361e7824 */ /* 0x000fe200078e0211 */
[-C--:B------:R-:W-:Y:S02]  /*0fb0*/  LEA.HI.X.SX32 R223, R33, R52.reuse, 0x1, P3 ;  /* 0x0000003421df7211 */ /* 0x080fe400018f0eff */
[----:B------:R-:W-:-:S02]  /*0fc0*/  LEA.HI.X.SX32 R221, R34, R52, 0x1, P4 ;  /* 0x0000003422dd7211 */ /* 0x000fc400020f0eff */
[C---:B------:R-:W-:Y:S02]  /*0fd0*/  LEA R10, R54.reuse, R30, 0x1 ;  /* 0x0000001e360a7211 */ /* 0x040fe400078e08ff */
[-C--:B------:R-:W-:Y:S02]  /*0fe0*/  LEA R218, P3, R35, R170.reuse, 0x1 ;  /* 0x000000aa23da7211 */ /* 0x080fe400078608ff */
[----:B------:R-:W-:Y:S01]  /*0ff0*/  LEA R216, P4, R15, R170, 0x1 ;  /* 0x000000aa0fd87211 */ /* 0x000fe200078808ff */
[C---:B------:R-:W-:Y:S01]  /*1000*/  IMAD R33, R54.reuse, 0x2, R10 ;  /* 0x0000000236217824 */ /* 0x040fe200078e020a */
[-C--:B------:R-:W-:Y:S02]  /*1010*/  LEA.HI.X.SX32 R219, R35, R52.reuse, 0x1, P3 ;  /* 0x0000003423db7211 */ /* 0x080fe400018f0eff */
[----:B------:R-:W-:Y:S01]  /*1020*/  LEA.HI.X.SX32 R217, R15, R52, 0x1, P4 ;  /* 0x000000340fd97211 */ /* 0x000fe200020f0eff */
[----:B------:R-:W-:Y:S01]  /*1030*/  IMAD R34, R54, 0x2, R33 ;  /* 0x0000000236227824 */ /* 0x000fe200078e0221 */
[----:B------:R-:W-:-:S02]  /*1040*/  LEA R214, P3, R31, R170, 0x1 ;  /* 0x000000aa1fd67211 */ /* 0x000fc400078608ff */
[----:B------:R-:W-:Y:S01]  /*1050*/  LEA R212, P4, R32, R170, 0x1 ;  /* 0x000000aa20d47211 */ /* 0x000fe200078808ff */
[C---:B------:R-:W-:Y:S01]  /*1060*/  IMAD R35, R54.reuse, 0x2, R34 ;  /* 0x0000000236237824 */ /* 0x040fe200078e0222 */
[----:B------:R-:W-:Y:S02]  /*1070*/  LEA.HI.X.SX32 R215, R31, R52, 0x1, P3 ;  /* 0x000000341fd77211 */ /* 0x000fe400018f0eff */
[----:B------:R-:W-:Y:S02]  /*1080*/  LOP3.LUT R27, R37, 0x10, R50, 0x78, !PT ;  /* 0x00000010251b7812 */ /* 0x000fe400078e7832 */
[----:B------:R-:W-:Y:S02]  /*1090*/  LEA R15, R54, R35, 0x1 ;  /* 0x00000023360f7211 */ /* 0x000fe400078e08ff */
[----:B------:R-:W-:Y:S02]  /*10a0*/  LEA R37, R58, R36, 0x1 ;  /* 0x000000243a257211 */ /* 0x000fe400078e08ff */
[----:B------:R-:W-:-:S02]  /*10b0*/  LEA R31, R54, R15, 0x1 ;  /* 0x0000000f361f7211 */ /* 0x000fc400078e08ff */
[----:B------:R-:W-:Y:S01]  /*10c0*/  LEA.HI.X.SX32 R213, R32, R52, 0x1, P4 ;  /* 0x0000003420d57211 */ /* 0x000fe200020f0eff */
[----:B------:R-:W-:Y:S01]  /*10d0*/  IMAD R38, R58, 0x2, R37 ;  /* 0x000000023a267824 */ /* 0x000fe200078e0225 */
[-C--:B------:R-:W-:Y:S01]  /*10e0*/  LEA R208, P4, R17, R170.reuse, 0x1 ;  /* 0x000000aa11d07211 */ /* 0x080fe200078808ff */
[----:B------:R-:W-:Y:S01]  /*10f0*/  IMAD R32, R54, 0x2, R31 ;  /* 0x0000000236207824 */ /* 0x000fe200078e021f */
[----:B------:R-:W-:Y:S01]  /*1100*/  LEA R210, P3, R21, R170, 0x1 ;  /* 0x000000aa15d27211 */ /* 0x000fe200078608ff */
[----:B------:R-:W-:Y:S01]  /*1110*/  IMAD R39, R58, 0x2, R38 ;  /* 0x000000023a277824 */ /* 0x000fe200078e0226 */
[----:B------:R-:W-:Y:S02]  /*1120*/  LEA.HI.X.SX32 R209, R17, R52, 0x1, P4 ;  /* 0x0000003411d17211 */ /* 0x000fe400020f0eff */
[----:B------:R-:W-:Y:S02]  /*1130*/  LEA R17, R54, R32, 0x1 ;  /* 0x0000002036117211 */ /* 0x000fe400078e08ff */
[----:B------:R-:W-:-:S02]  /*1140*/  LEA.HI.X.SX32 R211, R21, R52, 0x1, P3 ;  /* 0x0000003415d37211 */ /* 0x000fc400018f0eff */
[----:B------:R-:W-:Y:S01]  /*1150*/  LEA R204, P3, R10, R170, 0x1 ;  /* 0x000000aa0acc7211 */ /* 0x000fe200078608ff */
[----:B------:R-:W-:Y:S01]  /*1160*/  IMAD R21, R54, 0x2, R17 ;  /* 0x0000000236157824 */ /* 0x000fe200078e0211 */
[----:B------:R-:W-:Y:S02]  /*1170*/  LEA R40, R58, R39, 0x1 ;  /* 0x000000273a287211 */ /* 0x000fe400078e08ff */
[----:B------:R-:W-:Y:S02]  /*1180*/  LEA.HI.X.SX32 R205, R10, R52, 0x1, P3 ;  /* 0x000000340acd7211 */ /* 0x000fe400018f0eff */
[-C--:B------:R-:W-:Y:S01]  /*1190*/  LEA R206, P5, R30, R170.reuse, 0x1 ;  /* 0x000000aa1ece7211 */ /* 0x080fe200078a08ff */
[----:B------:R-:W-:Y:S01]  /*11a0*/  IMAD R41, R58, 0x2, R40 ;  /* 0x000000023a297824 */ /* 0x000fe200078e0228 */
[----:B------:R-:W-:Y:S02]  /*11b0*/  LEA R202, P4, R33, R170, 0x1 ;  /* 0x000000aa21ca7211 */ /* 0x000fe400078808ff */
[----:B------:R-:W-:Y:S01]  /*11c0*/  LEA R10, R54, R21, 0x1 ;  /* 0x00000015360a7211 */ /* 0x000fe200078e08ff */
[----:B------:R-:W-:Y:S01]  /*11d0*/  IMAD R42, R58, 0x2, R41 ;  /* 0x000000023a2a7824 */ /* 0x000fe200078e0229 */
[----:B------:R-:W-:-:S02]  /*11e0*/  LEA.HI.X.SX32 R207, R30, R52, 0x1, P5 ;  /* 0x000000341ecf7211 */ /* 0x000fc400028f0eff */
[----:B------:R-:W-:Y:S01]  /*11f0*/  LEA.HI.X.SX32 R203, R33, R52, 0x1, P4 ;  /* 0x0000003421cb7211 */ /* 0x000fe200020f0eff */
[----:B------:R-:W-:Y:S01]  /*1200*/  IMAD R30, R54, 0x2, R10 ;  /* 0x00000002361e7824 */ /* 0x000fe200078e020a */
[CC--:B------:R-:W-:Y:S02]  /*1210*/  LEA R200, P5, R34.reuse, R170.reuse, 0x1 ;  /* 0x000000aa22c87211 */ /* 0x0c0fe400078a08ff */
[C---:B------:R-:W-:Y:S02]  /*1220*/  LEA R196, P4, R15.reuse, R170, 0x1 ;  /* 0x000000aa0fc47211 */ /* 0x040fe400078808ff */
[-C--:B------:R-:W-:Y:S02]  /*1230*/  LEA.HI.X.SX32 R201, R34, R52.reuse, 0x1, P5 ;  /* 0x0000003422c97211 */ /* 0x080fe400028f0eff */
[----:B------:R-:W-:Y:S02]  /*1240*/  LEA.HI.X.SX32 R197, R15, R52, 0x1, P4 ;  /* 0x000000340fc57211 */ /* 0x000fe400020f0eff */
[----:B------:R-:W-:-:S02]  /*1250*/  LEA R194, P5, R31, R170, 0x1 ;  /* 0x000000aa1fc27211 */ /* 0x000fc400078a08ff */
[----:B------:R-:W-:Y:S02]  /*1260*/  LEA R15, R54, R30, 0x1 ;  /* 0x0000001e360f7211 */ /* 0x000fe400078e08ff */
[----:B------:R-:W-:Y:S02]  /*1270*/  LEA R43, R58, R42, 0x1 ;  /* 0x0000002a3a2b7211 */ /* 0x000fe400078e08ff */
[----:B------:R-:W-:Y:S01]  /*1280*/  LEA.HI.X.SX32 R195, R31, R52, 0x1, P5 ;  /* 0x000000341fc37211 */ /* 0x000fe200028f0eff */
[----:B------:R-:W-:Y:S01]  /*1290*/  IMAD R31, R54, 0x2, R15 ;  /* 0x00000002361f7824 */ /* 0x000fe200078e020f */
[-C--:B------:R-:W-:Y:S01]  /*12a0*/  LEA R198, P3, R35, R170.reuse, 0x1 ;  /* 0x000000aa23c67211 */ /* 0x080fe200078608ff */
[C---:B------:R-:W-:Y:S01]  /*12b0*/  IMAD R44, R58.reuse, 0x2, R43 ;  /* 0x000000023a2c7824 */ /* 0x040fe200078e022b */
[----:B------:R-:W-:Y:S02]  /*12c0*/  LEA R190, P4, R17, R170, 0x1 ;  /* 0x000000aa11be7211 */ /* 0x000fe400078808ff */
[-C--:B------:R-:W-:Y:S01]  /*12d0*/  LEA.HI.X.SX32 R199, R35, R52.reuse, 0x1, P3 ;  /* 0x0000003423c77211 */ /* 0x080fe200018f0eff */
[----:B------:R-:W-:Y:S01]  /*12e0*/  IMAD R45, R58, 0x2, R44 ;  /* 0x000000023a2d7824 */ /* 0x000fe200078e022c */
[----:B------:R-:W-:-:S02]  /*12f0*/  LEA.HI.X.SX32 R191, R17, R52, 0x1, P4 ;  /* 0x0000003411bf7211 */ /* 0x000fc400020f0eff */
[-C--:B------:R-:W-:Y:S02]  /*1300*/  LEA R192, P3, R32, R170.reuse, 0x1 ;  /* 0x000000aa20c07211 */ /* 0x080fe400078608ff */
[C---:B------:R-:W-:Y:S02]  /*1310*/  LEA R188, P5, R21.reuse, R170, 0x1 ;  /* 0x000000aa15bc7211 */ /* 0x040fe400078a08ff */
[----:B------:R-:W-:Y:S02]  /*1320*/  LEA R17, R54, R31, 0x1 ;  /* 0x0000001f36117211 */ /* 0x000fe400078e08ff */
[-C--:B------:R-:W-:Y:S02]  /*1330*/  LEA.HI.X.SX32 R193, R32, R52.reuse, 0x1, P3 ;  /* 0x0000003420c17211 */ /* 0x080fe400018f0eff */
[----:B------:R-:W-:Y:S01]  /*1340*/  LEA.HI.X.SX32 R189, R21, R52, 0x1, P5 ;  /* 0x0000003415bd7211 */ /* 0x000fe200028f0eff */
[----:B------:R-:W-:Y:S01]  /*1350*/  IMAD R21, R54, 0x2, R17 ;  /* 0x0000000236157824 */ /* 0x000fe200078e0211 */
[----:B------:R-:W-:-:S02]  /*1360*/  LEA R186, P3, R10, R170, 0x1 ;  /* 0x000000aa0aba7211 */ /* 0x000fc400078608ff */
[----:B------:R-:W-:Y:S02]  /*1370*/  LEA R46, R58, R45, 0x1 ;  /* 0x0000002d3a2e7211 */ /* 0x000fe400078e08ff */
[-C--:B------:R-:W-:Y:S02]  /*1380*/  LEA R184, P4, R30, R170.reuse, 0x1 ;  /* 0x000000aa1eb87211 */ /* 0x080fe400078808ff */
[----:B------:R-:W-:Y:S02]  /*1390*/  LEA R182, P5, R15, R170, 0x1 ;  /* 0x000000aa0fb67211 */ /* 0x000fe400078a08ff */
[----:B------:R-:W-:Y:S02]  /*13a0*/  LEA.HI.X.SX32 R187, R10, R52, 0x1, P3 ;  /* 0x000000340abb7211 */ /* 0x000fe400018f0eff */
[----:B------:R-:W-:Y:S02]  /*13b0*/  LEA R47, R58, R46, 0x1 ;  /* 0x0000002e3a2f7211 */ /* 0x000fe400078e08ff */
[----:B------:R-:W-:-:S02]  /*13c0*/  LEA R10, R54, R21, 0x1 ;  /* 0x00000015360a7211 */ /* 0x000fc400078e08ff */
[-C--:B------:R-:W-:Y:S01]  /*13d0*/  LEA.HI.X.SX32 R185, R30, R52.reuse, 0x1, P4 ;  /* 0x000000341eb97211 */ /* 0x080fe200020f0eff */
[----:B------:R-:W-:Y:S01]  /*13e0*/  IMAD R48, R58, 0x2, R47 ;  /* 0x000000023a307824 */ /* 0x000fe200078e022f */
[----:B------:R-:W-:Y:S02]  /*13f0*/  LEA.HI.X.SX32 R183, R15, R52, 0x1, P5 ;  /* 0x000000340fb77211 */ /* 0x000fe400028f0eff */
[-C--:B------:R-:W-:Y:S02]  /*1400*/  LEA R180, P3, R31, R170.reuse, 0x1 ;  /* 0x000000aa1fb47211 */ /* 0x080fe400078608ff */
[-C--:B------:R-:W-:Y:S02]  /*1410*/  LEA R176, P4, R17, R170.reuse, 0x1 ;  /* 0x000000aa11b07211 */ /* 0x080fe400078808ff */
[-C--:B------:R-:W-:Y:S02]  /*1420*/  LEA R172, P5, R21, R170.reuse, 0x1 ;  /* 0x000000aa15ac7211 */ /* 0x080fe400078a08ff */
[----:B------:R-:W-:-:S02]  /*1430*/  LEA R170, P6, R10, R170, 0x1 ;  /* 0x000000aa0aaa7211 */ /* 0x000fc400078c08ff */
[-C--:B------:R-:W-:Y:S02]  /*1440*/  LEA.HI.X.SX32 R177, R17, R52.reuse, 0x1, P4 ;  /* 0x0000003411b17211 */ /* 0x080fe400020f0eff */
[-C--:B------:R-:W-:Y:S01]  /*1450*/  LEA.HI.X.SX32 R171, R10, R52.reuse, 0x1, P6 ;  /* 0x000000340aab7211 */ /* 0x080fe200030f0eff */
[----:B------:R-:W-:Y:S01]  /*1460*/  IMAD R10, R58, 0x2, R48 ;  /* 0x000000023a0a7824 */ /* 0x000fe200078e0230 */
[----:B------:R-:W-:Y:S02]  /*1470*/  LEA.HI.X.SX32 R173, R21, R52, 0x1, P5 ;  /* 0x0000003415ad7211 */ /* 0x000fe400028f0eff */
[----:B------:R-:W-:Y:S02]  /*1480*/  LEA R168, P2, R36, R124, 0x1 ;  /* 0x0000007c24a87211 */ /* 0x000fe400078408ff */
[----:B------:R-:W-:Y:S02]  /*1490*/  LEA R15, R58, R10, 0x1 ;  /* 0x0000000a3a0f7211 */ /* 0x000fe400078e08ff */
[----:B------:R-:W-:-:S02]  /*14a0*/  LEA.HI.X.SX32 R181, R31, R52, 0x1, P3 ;  /* 0x000000341fb57211 */ /* 0x000fc400018f0eff */
[----:B------:R-:W-:Y:S01]  /*14b0*/  LEA.HI.X.SX32 R169, R36, R56, 0x1, P2 ;  /* 0x0000003824a97211 */ /* 0x000fe200010f0eff */
[----:B------:R-:W-:Y:S01]  /*14c0*/  IMAD R17, R58, 0x2, R15 ;  /* 0x000000023a117824 */ /* 0x000fe200078e020f */
[CC--:B------:R-:W-:Y:S02]  /*14d0*/  LEA R166, P2, R37.reuse, R124.reuse, 0x1 ;  /* 0x0000007c25a67211 */ /* 0x0c0fe400078408ff */
[----:B------:R-:W-:Y:S02]  /*14e0*/  LEA R164, P3, R38, R124, 0x1 ;  /* 0x0000007c26a47211 */ /* 0x000fe400078608ff */
[----:B------:R-:W-:Y:S02]  /*14f0*/  LEA R21, R58, R17, 0x1 ;  /* 0x000000113a157211 */ /* 0x000fe400078e08ff */
[----:B------:R-:W-:Y:S01]  /*1500*/  LEA.HI.X.SX32 R167, R37, R56, 0x1, P2 ;  /* 0x0000003825a77211 */ /* 0x000fe200010f0eff */
[----:B------:R-:W-:Y:S01]  /*1510*/  IMAD.MOV.U32 R37, RZ, RZ, RZ ;  /* 0x000000ffff257224 */ /* 0x000fe200078e00ff */
[----:B------:R-:W-:Y:S01]  /*1520*/  LEA R160, P2, R40, R124, 0x1 ;  /* 0x0000007c28a07211 */ /* 0x000fe200078408ff */
[----:B------:R-:W-:Y:S01]  /*1530*/  IMAD R30, R58, 0x2, R21 ;  /* 0x000000023a1e7824 */ /* 0x000fe200078e0215 */
[----:B------:R-:W-:-:S02]  /*1540*/  LEA.HI.X.SX32 R165, R38, R56, 0x1, P3 ;  /* 0x0000003826a57211 */ /* 0x000fc400018f0eff */
[----:B------:R-:W-:Y:S02]  /*1550*/  LEA.HI.X.SX32 R161, R40, R56, 0x1, P2 ;  /* 0x0000003828a17211 */ /* 0x000fe400010f0eff */
[C---:B------:R-:W-:Y:S02]  /*1560*/  LEA R31, R58.reuse, R30, 0x1 ;  /* 0x0000001e3a1f7211 */ /* 0x040fe400078e08ff */
[-C--:B------:R-:W-:Y:S02]  /*1570*/  LEA R162, P4, R39, R124.reuse, 0x1 ;  /* 0x0000007c27a27211 */ /* 0x080fe400078808ff */
[-C--:B------:R-:W-:Y:S01]  /*1580*/  LEA R158, P3, R41, R124.reuse, 0x1 ;  /* 0x0000007c299e7211 */ /* 0x080fe200078608ff */
[----:B------:R-:W-:Y:S01]  /*1590*/  IMAD R32, R58, 0x2, R31 ;  /* 0x000000023a207824 */ /* 0x000fe200078e021f */
[----:B------:R-:W-:Y:S02]  /*15a0*/  LEA R154, P2, R43, R124, 0x1 ;  /* 0x0000007c2b9a7211 */ /* 0x000fe400078408ff */
[----:B------:R-:W-:-:S02]  /*15b0*/  LEA.HI.X.SX32 R163, R39, R56, 0x1, P4 ;  /* 0x0000003827a37211 */ /* 0x000fc400020f0eff */
[C---:B------:R-:W-:Y:S02]  /*15c0*/  LEA R33, R58.reuse, R32, 0x1 ;  /* 0x000000203a217211 */ /* 0x040fe400078e08ff */
[-C--:B------:R-:W-:Y:S02]  /*15d0*/  LEA.HI.X.SX32 R159, R41, R56.reuse, 0x1, P3 ;  /* 0x00000038299f7211 */ /* 0x080fe400018f0eff */
[----:B------:R-:W-:Y:S01]  /*15e0*/  LEA.HI.X.SX32 R155, R43, R56, 0x1, P2 ;  /* 0x000000382b9b7211 */ /* 0x000fe200010f0eff */
[----:B------:R-:W-:Y:S01]  /*15f0*/  IMAD R34, R58, 0x2, R33 ;  /* 0x000000023a227824 */ /* 0x000fe200078e0221 */
[-C--:B------:R-:W-:Y:S02]  /*1600*/  LEA R156, P4, R42, R124.reuse, 0x1 ;  /* 0x0000007c2a9c7211 */ /* 0x080fe400078808ff */
[-C--:B------:R-:W-:Y:S02]  /*1610*/  LEA R152, P3, R44, R124.reuse, 0x1 ;  /* 0x0000007c2c987211 */ /* 0x080fe400078608ff */
[----:B------:R-:W-:-:S02]  /*1620*/  LEA R148, P2, R46, R124, 0x1 ;  /* 0x0000007c2e947211 */ /* 0x000fc400078408ff */
[-C--:B------:R-:W-:Y:S02]  /*1630*/  LEA.HI.X.SX32 R157, R42, R56.reuse, 0x1, P4 ;  /* 0x000000382a9d7211 */ /* 0x080fe400020f0eff */
[-C--:B------:R-:W-:Y:S02]  /*1640*/  LEA.HI.X.SX32 R153, R44, R56.reuse, 0x1, P3 ;  /* 0x000000382c997211 */ /* 0x080fe400018f0eff */
[----:B------:R-:W-:Y:S02]  /*1650*/  LEA.HI.X.SX32 R149, R46, R56, 0x1, P2 ;  /* 0x000000382e957211 */ /* 0x000fe400010f0eff */
[-C--:B------:R-:W-:Y:S02]  /*1660*/  LEA R150, P4, R45, R124.reuse, 0x1 ;  /* 0x0000007c2d967211 */ /* 0x080fe400078808ff */
[-C--:B------:R-:W-:Y:S02]  /*1670*/  LEA R146, P3, R47, R124.reuse, 0x1 ;  /* 0x0000007c2f927211 */ /* 0x080fe400078608ff */
[----:B------:R-:W-:-:S02]  /*1680*/  LEA R142, P2, R10, R124, 0x1 ;  /* 0x0000007c0a8e7211 */ /* 0x000fc400078408ff */
[----:B------:R-:W-:Y:S02]  /*1690*/  LEA R35, R58, R34, 0x1 ;  /* 0x000000223a237211 */ /* 0x000fe400078e08ff */
[-C--:B------:R-:W-:Y:S02]  /*16a0*/  LEA.HI.X.SX32 R151, R45, R56.reuse, 0x1, P4 ;  /* 0x000000382d977211 */ /* 0x080fe400020f0eff */
[-C--:B------:R-:W-:Y:S02]  /*16b0*/  LEA.HI.X.SX32 R147, R47, R56.reuse, 0x1, P3 ;  /* 0x000000382f937211 */ /* 0x080fe400018f0eff */
[----:B------:R-:W-:Y:S01]  /*16c0*/  LEA.HI.X.SX32 R143, R10, R56, 0x1, P2 ;  /* 0x000000380a8f7211 */ /* 0x000fe200010f0eff */
[----:B------:R-:W-:Y:S01]  /*16d0*/  IMAD R10, R58, 0x2, R35 ;  /* 0x000000023a0a7824 */ /* 0x000fe200078e0223 */
[-C--:B------:R-:W-:Y:S02]  /*16e0*/  LEA R144, P4, R48, R124.reuse, 0x1 ;  /* 0x0000007c30907211 */ /* 0x080fe400078808ff */
[----:B------:R-:W-:-:S02]  /*16f0*/  LEA R140, P3, R15, R124, 0x1 ;  /* 0x0000007c0f8c7211 */ /* 0x000fc400078608ff */
[-C--:B------:R-:W-:Y:S02]  /*1700*/  LEA.HI.X.SX32 R145, R48, R56.reuse, 0x1, P4 ;  /* 0x0000003830917211 */ /* 0x080fe400020f0eff */
[----:B------:R-:W-:Y:S02]  /*1710*/  LEA.HI.X.SX32 R141, R15, R56, 0x1, P3 ;  /* 0x000000380f8d7211 */ /* 0x000fe400018f0eff */
[C---:B------:R-:W-:Y:S02]  /*1720*/  LEA R138, P4, R17.reuse, R124, 0x1 ;  /* 0x0000007c118a7211 */ /* 0x040fe400078808ff */
[C---:B------:R-:W-:Y:S02]  /*1730*/  LEA R15, R58.reuse, R10, 0x1 ;  /* 0x0000000a3a0f7211 */ /* 0x040fe400078e08ff */
[----:B------:R-:W-:Y:S02]  /*1740*/  LEA.HI.X.SX32 R139, R17, R56, 0x1, P4 ;  /* 0x00000038118b7211 */ /* 0x000fe400020f0eff */
[-C--:B------:R-:W-:Y:S01]  /*1750*/  LEA R136, P2, R21, R124.reuse, 0x1 ;  /* 0x0000007c15887211 */ /* 0x080fe200078408ff */
[----:B------:R-:W-:Y:S01]  /*1760*/  IMAD R17, R58, 0x2, R15 ;  /* 0x000000023a117824 */ /* 0x000fe200078e020f */
[----:B------:R-:W-:-:S02]  /*1770*/  LEA R134, P3, R30, R124, 0x1 ;  /* 0x0000007c1e867211 */ /* 0x000fc400078608ff */
[-C--:B------:R-:W-:Y:S02]  /*1780*/  LEA.HI.X.SX32 R137, R21, R56.reuse, 0x1, P2 ;  /* 0x0000003815897211 */ /* 0x080fe400010f0eff */
[----:B------:R-:W-:Y:S02]  /*1790*/  LEA R21, R58, R17, 0x1 ;  /* 0x000000113a157211 */ /* 0x000fe400078e08ff */
[----:B------:R-:W-:Y:S02]  /*17a0*/  LEA.HI.X.SX32 R135, R30, R56, 0x1, P3 ;  /* 0x000000381e877211 */ /* 0x000fe400018f0eff */
[-C--:B------:R-:W-:Y:S01]  /*17b0*/  LEA R132, P4, R31, R124.reuse, 0x1 ;  /* 0x0000007c1f847211 */ /* 0x080fe200078808ff */
[----:B------:R-:W-:Y:S01]  /*17c0*/  IMAD R30, R58, 0x2, R21 ;  /* 0x000000023a1e7824 */ /* 0x000fe200078e0215 */
[----:B------:R-:W-:Y:S02]  /*17d0*/  LEA R128, P3, R33, R124, 0x1 ;  /* 0x0000007c21807211 */ /* 0x000fe400078608ff */
[----:B------:R-:W-:-:S02]  /*17e0*/  LEA.HI.X.SX32 R133, R31, R56, 0x1, P4 ;  /* 0x000000381f857211 */ /* 0x000fc400020f0eff */
[----:B------:R-:W-:Y:S02]  /*17f0*/  LEA.HI.X.SX32 R129, R33, R56, 0x1, P3 ;  /* 0x0000003821817211 */ /* 0x000fe400018f0eff */
[-C--:B------:R-:W-:Y:S02]  /*1800*/  LEA R130, P2, R32, R124.reuse, 0x1 ;  /* 0x0000007c20827211 */ /* 0x080fe400078408ff */
[-C--:B------:R-:W-:Y:S02]  /*1810*/  LEA R40, P4, R34, R124.reuse, 0x1 ;  /* 0x0000007c22287211 */ /* 0x080fe400078808ff */
[----:B------:R-:W-:Y:S02]  /*1820*/  LEA R44, P3, R10, R124, 0x1 ;  /* 0x0000007c0a2c7211 */ /* 0x000fe400078608ff */
[----:B------:R-:W-:Y:S02]  /*1830*/  LEA R31, R58, R30, 0x1 ;  /* 0x0000001e3a1f7211 */ /* 0x000fe400078e08ff */
[----:B------:R-:W-:-:S02]  /*1840*/  LEA.HI.X.SX32 R131, R32, R56, 0x1, P2 ;  /* 0x0000003820837211 */ /* 0x000fc400010f0eff */
[-C--:B------:R-:W-:Y:S02]  /*1850*/  LEA.HI.X.SX32 R41, R34, R56.reuse, 0x1, P4 ;  /* 0x0000003822297211 */ /* 0x080fe400020f0eff */
[----:B------:R-:W-:Y:S01]  /*1860*/  LEA.HI.X.SX32 R45, R10, R56, 0x1, P3 ;  /* 0x000000380a2d7211 */ /* 0x000fe200018f0eff */
[----:B------:R-:W-:Y:S01]  /*1870*/  IMAD R10, R58, 0x2, R31 ;  /* 0x000000023a0a7824 */ /* 0x000fe200078e021f */
[-C--:B------:R-:W-:Y:S02]  /*1880*/  LEA R42, P2, R35, R124.reuse, 0x1 ;  /* 0x0000007c232a7211 */ /* 0x080fe400078408ff */
[----:B------:R-:W-:Y:S02]  /*1890*/  LEA R46, P4, R15, R124, 0x1 ;  /* 0x0000007c0f2e7211 */ /* 0x000fe400078808ff */
[-C--:B------:R-:W-:Y:S02]  /*18a0*/  LEA.HI.X.SX32 R43, R35, R56.reuse, 0x1, P2 ;  /* 0x00000038232b7211 */ /* 0x080fe400010f0eff */
[----:B------:R-:W-:-:S02]  /*18b0*/  LEA.HI.X.SX32 R47, R15, R56, 0x1, P4 ;  /* 0x000000380f2f7211 */ /* 0x000fc400020f0eff */
[----:B------:R-:W-:Y:S02]  /*18c0*/  LEA R48, P2, R17, R124, 0x1 ;  /* 0x0000007c11307211 */ /* 0x000fe400078408ff */
[----:B------:R-:W-:Y:S02]  /*18d0*/  LEA R15, R58, R10, 0x1 ;  /* 0x0000000a3a0f7211 */ /* 0x000fe400078e08ff */
[-C--:B------:R-:W-:Y:S02]  /*18e0*/  LEA R50, P3, R21, R124.reuse, 0x1 ;  /* 0x0000007c15327211 */ /* 0x080fe400078608ff */
[----:B------:R-:W-:Y:S02]  /*18f0*/  LEA R52, P4, R30, R124, 0x1 ;  /* 0x0000007c1e347211 */ /* 0x000fe400078808ff */
[-C--:B------:R-:W-:Y:S01]  /*1900*/  LEA.HI.X.SX32 R49, R17, R56.reuse, 0x1, P2 ;  /* 0x0000003811317211 */ /* 0x080fe200010f0eff */
[----:B------:R-:W-:Y:S01]  /*1910*/  IMAD R17, R58, 0x2, R15 ;  /* 0x000000023a117824 */ /* 0x000fe200078e020f */
[----:B------:R-:W-:-:S02]  /*1920*/  LEA.HI.X.SX32 R51, R21, R56, 0x1, P3 ;  /* 0x0000003815337211 */ /* 0x000fc400018f0eff */
[----:B------:R-:W-:Y:S02]  /*1930*/  LEA.HI.X.SX32 R53, R30, R56, 0x1, P4 ;  /* 0x000000381e357211 */ /* 0x000fe400020f0eff */
[-C--:B------:R-:W-:Y:S02]  /*1940*/  LEA R54, P2, R31, R124.reuse, 0x1 ;  /* 0x0000007c1f367211 */ /* 0x080fe400078408ff */
[-C--:B------:R-:W-:Y:S02]  /*1950*/  LEA R120, P3, R10, R124.reuse, 0x1 ;  /* 0x0000007c0a787211 */ /* 0x080fe400078608ff */
[-C--:B------:R-:W-:Y:S02]  /*1960*/  LEA R122, P4, R15, R124.reuse, 0x1 ;  /* 0x0000007c0f7a7211 */ /* 0x080fe400078808ff */
[----:B------:R-:W-:Y:S02]  /*1970*/  LEA R124, P5, R17, R124, 0x1 ;  /* 0x0000007c117c7211 */ /* 0x000fe400078a08ff */
[----:B------:R-:W-:-:S02]  /*1980*/  LEA.HI.X.SX32 R55, R31, R56, 0x1, P2 ;  /* 0x000000381f377211 */ /* 0x000fc400010f0eff */
[-C--:B------:R-:W-:Y:S02]  /*1990*/  LEA.HI.X.SX32 R121, R10, R56.reuse, 0x1, P3 ;  /* 0x000000380a797211 */ /* 0x080fe400018f0eff */
[-C--:B------:R-:W-:Y:S01]  /*19a0*/  LEA.HI.X.SX32 R123, R15, R56.reuse, 0x1, P4 ;  /* 0x000000380f7b7211 */ /* 0x080fe200020f0eff */
[----:B------:R-:W-:Y:S01]  /*19b0*/  IMAD.MOV.U32 R15, RZ, RZ, RZ ;  /* 0x000000ffff0f7224 */ /* 0x000fe200078e00ff */
[----:B------:R-:W-:Y:S02]  /*19c0*/  LEA.HI.X.SX32 R125, R17, R56, 0x1, P5 ;  /* 0x00000038117d7211 */ /* 0x000fe400028f0eff */
[C---:B------:R-:W-:Y:S02]  /*19d0*/  LOP3.LUT R30, R3.reuse, 0x40, RZ, 0x3c, !PT ;  /* 0x00000040031e7812 */ /* 0x040fe400078e3cff */
[----:B------:R-:W-:Y:S02]  /*19e0*/  LOP3.LUT R31, R3, 0x60, RZ, 0x3c, !PT ;  /* 0x00000060031f7812 */ /* 0x000fe400078e3cff */
[----:B------:R-:W-:-:S02]  /*19f0*/  MOV R17, 0x3f800000 ;  /* 0x3f80000000117802 */ /* 0x000fc40000000f00 */
[----:B------:R-:W-:Y:S02]  /*1a00*/  MOV R33, RZ ;  /* 0x000000ff00217202 */ /* 0x000fe40000000f00 */
[----:B------:R-:W-:Y:S02]  /*1a10*/  MOV R21, 0x3f800000 ;  /* 0x3f80000000157802 */ /* 0x000fe40000000f00 */
[----:B------:R-:W-:Y:S02]  /*1a20*/  MOV R39, 0x3f800000 ;  /* 0x3f80000000277802 */ /* 0x000fe40000000f00 */
[----:B------:R-:W-:Y:S02]  /*1a30*/  LOP3.LUT R38, R26, 0x40, RZ, 0x3c, !PT ;  /* 0x000000401a267812 */ /* 0x000fe400078e3cff */
[C---:B------:R-:W-:Y:S02]  /*1a40*/  LOP3.LUT R10, R27.reuse, 0x20, RZ, 0x3c, !PT ;  /* 0x000000201b0a7812 */ /* 0x040fe400078e3cff */
[----:B------:R-:W-:-:S02]  /*1a50*/  LOP3.LUT R32, R27, 0x40, RZ, 0x3c, !PT ;  /* 0x000000401b207812 */ /* 0x000fc400078e3cff */
[----:B------:R-:W-:Y:S02]  /*1a60*/  LOP3.LUT R34, R27, 0x60, RZ, 0x3c, !PT ;  /* 0x000000601b227812 */ /* 0x000fe400078e3cff */
[----:B------:R-:W-:Y:S02]  /*1a70*/  LOP3.LUT R35, R28, 0x40, RZ, 0x3c, !PT ;  /* 0x000000401c237812 */ /* 0x000fe400078e3cff */
[----:B------:R-:W-:Y:S02]  /*1a80*/  LOP3.LUT R36, R29, 0x20, RZ, 0x3c, !PT ;  /* 0x000000201d247812 */ /* 0x000fe400078e3cff */
.L_x_1:
[----:B------:R-:W-:-:S04]  /*1a90*/  IMAD.WIDE R56, R33, 0x2, R236 ;  /* 0x0000000221387825 */ /* 0x000fc800078e02ec */
[C---:B------:R-:W-:Y:S01]  /*1aa0*/  IMAD.WIDE R84, R33.reuse, 0x2, R232 ;  /* 0x0000000221547825 */ /* 0x040fe200078e02e8 */
[----:B------:R0:W2:Y:S03]  /*1ab0*/  LDG.E.U16 R92, [R56.64] ;  /* 0x00000004385c7981 */ /* 0x0000a6000c1e1500 */
[C---:B------:R-:W-:Y:S01]  /*1ac0*/  IMAD.WIDE R96, R33.reuse, 0x2, R230 ;  /* 0x0000000221607825 */ /* 0x040fe200078e02e6 */
[----:B------:R1:W3:Y:S03]  /*1ad0*/  LDG.E.U16 R93, [R84.64] ;  /* 0x00000004545d7981 */ /* 0x0002e6000c1e1500 */
[C---:B------:R-:W-:Y:S02]  /*1ae0*/  IMAD.WIDE R86, R33.reuse, 0x2, R228 ;  /* 0x0000000221567825 */ /* 0x040fe400078e02e4 */
[----:B------:R4:W5:Y:S02]  /*1af0*/  LDG.E.U16 R96, [R96.64] ;  /* 0x0000000460607981 */ /* 0x000964000c1e1500 */
[----:B------:R-:W-:-:S02]  /*1b00*/  IMAD.WIDE R66, R33, 0x2, R224 ;  /* 0x0000000221427825 */ /* 0x000fc400078e02e0 */
[----:B------:R1:W3:Y:S02]  /*1b10*/  LDG.E.U16 R94, [R86.64] ;  /* 0x00000004565e7981 */ /* 0x0002e4000c1e1500 */
[C---:B------:R-:W-:Y:S02]  /*1b20*/  IMAD.WIDE R64, R33.reuse, 0x2, R214 ;  /* 0x0000000221407825 */ /* 0x040fe400078e02d6 */
[----:B------:R1:W5:Y:S02]  /*1b30*/  LDG.E.U16 R95, [R66.64] ;  /* 0x00000004425f7981 */ /* 0x000364000c1e1500 */
[C---:B0-----:R-:W-:Y:S02]  /*1b40*/  IMAD.WIDE R56, R33.reuse, 0x2, R222 ;  /* 0x0000000221387825 */ /* 0x041fe400078e02de */
[----:B------:R0:W5:Y:S02]  /*1b50*/  LDG.E.U16 R108, [R64.64] ;  /* 0x00000004406c7981 */ /* 0x000164000c1e1500 */
[----:B------:R-:W-:-:S02]  /*1b60*/  IMAD.WIDE R58, R33, 0x2, R220 ;  /* 0x00000002213a7825 */ /* 0x000fc400078e02dc */
[----:B------:R0:W5:Y:S02]  /*1b70*/  LDG.E.U16 R102, [R56.64] ;  /* 0x0000000438667981 */ /* 0x000164000c1e1500 */
[C---:B------:R-:W-:Y:S02]  /*1b80*/  IMAD.WIDE R60, R33.reuse, 0x2, R218 ;  /* 0x00000002213c7825 */ /* 0x040fe400078e02da */
[----:B------:R0:W5:Y:S02]  /*1b90*/  LDG.E.U16 R104, [R58.64] ;  /* 0x000000043a687981 */ /* 0x000164000c1e1500 */
[C---:B------:R-:W-:Y:S02]  /*1ba0*/  IMAD.WIDE R62, R33.reuse, 0x2, R216 ;  /* 0x00000002213e7825 */ /* 0x040fe400078e02d8 */
[----:B------:R0:W5:Y:S02]  /*1bb0*/  LDG.E.U16 R106, [R60.64] ;  /* 0x000000043c6a7981 */ /* 0x000164000c1e1500 */
[----:B------:R-:W-:-:S02]  /*1bc0*/  IMAD.WIDE R98, R33, 0x2, R234 ;  /* 0x0000000221627825 */ /* 0x000fc400078e02ea */
[----:B----4-:R4:W5:Y:S02]  /*1bd0*/  LDG.E.U16 R97, [R62.64] ;  /* 0x000000043e617981 */ /* 0x010964000c1e1500 */
[C---:B------:R-:W-:Y:S02]  /*1be0*/  IMAD.WIDE R88, R33.reuse, 0x2, R204 ;  /* 0x0000000221587825 */ /* 0x040fe400078e02cc */
[----:B------:R0:W5:Y:S02]  /*1bf0*/  LDG.E.U16 R98, [R98.64] ;  /* 0x0000000462627981 */ /* 0x000164000c1e1500 */
[C---:B------:R-:W-:Y:S02]  /*1c00*/  IMAD.WIDE R100, R33.reuse, 0x2, R226 ;  /* 0x0000000221647825 */ /* 0x040fe400078e02e2 */
[----:B------:R0:W5:Y:S02]  /*1c10*/  LDG.E.U16 R114, [R88.64] ;  /* 0x0000000458727981 */ /* 0x000164000c1e1500 */
[----:B-1----:R-:W-:-:S02]  /*1c20*/  IMAD.WIDE R66, R33, 0x2, R212 ;  /* 0x0000000221427825 */ /* 0x002fc400078e02d4 */
[----:B------:R1:W5:Y:S02]  /*1c30*/  LDG.E.U16 R100, [R100.64] ;  /* 0x0000000464647981 */ /* 0x000364000c1e1500 */
[C---:B------:R-:W-:Y:S02]  /*1c40*/  IMAD.WIDE R84, R33.reuse, 0x2, R210 ;  /* 0x0000000221547825 */ /* 0x040fe400078e02d2 */
[----:B------:R1:W5:Y:S02]  /*1c50*/  LDG.E.U16 R110, [R66.64] ;  /* 0x00000004426e7981 */ /* 0x000364000c1e1500 */
[C---:B------:R-:W-:Y:S02]  /*1c60*/  IMAD.WIDE R86, R33.reuse, 0x2, R208 ;  /* 0x0000000221567825 */ /* 0x040fe400078e02d0 */
[----:B------:R1:W5:Y:S02]  /*1c70*/  LDG.E.U16 R112, [R84.64] ;  /* 0x0000000454707981 */ /* 0x000364000c1e1500 */
[----:B------:R-:W-:-:S02]  /*1c80*/  IMAD.WIDE R90, R33, 0x2, R202 ;  /* 0x00000002215a7825 */ /* 0x000fc400078e02ca */
[----:B0-----:R0:W5:Y:S02]  /*1c90*/  LDG.E.U16 R99, [R86.64] ;  /* 0x0000000456637981 */ /* 0x001164000c1e1500 */
[C---:B------:R-:W-:Y:S02]  /*1ca0*/  IMAD.WIDE R64, R33.reuse, 0x2, R180 ;  /* 0x0000000221407825 */ /* 0x040fe400078e02b4 */
[----:B------:R0:W5:Y:S02]  /*1cb0*/  LDG.E.U16 R118, [R90.64] ;  /* 0x000000045a767981 */ /* 0x000164000c1e1500 */
[C---:B------:R-:W-:Y:S02]  /*1cc0*/  IMAD.WIDE R56, R33.reuse, 0x2, R200 ;  /* 0x0000000221387825 */ /* 0x040fe400078e02c8 */
[----:B------:R0:W5:Y:S02]  /*1cd0*/  LDG.E.U16 R246, [R64.64] ;  /* 0x0000000440f67981 */ /* 0x000164000c1e1500 */
[----:B------:R-:W-:-:S02]  /*1ce0*/  IMAD.WIDE R58, R33, 0x2, R196 ;  /* 0x00000002213a7825 */ /* 0x000fc400078e02c4 */
[----:B-1----:R1:W5:Y:S02]  /*1cf0*/  LDG.E.U16 R101, [R56.64] ;  /* 0x0000000438657981 */ /* 0x002364000c1e1500 */
[C---:B------:R-:W-:Y:S02]  /*1d00*/  IMAD.WIDE R60, R33.reuse, 0x2, R194 ;  /* 0x00000002213c7825 */ /* 0x040fe400078e02c2 */
[----:B------:R0:W5:Y:S02]  /*1d10*/  LDG.E.U16 R238, [R58.64] ;  /* 0x000000043aee7981 */ /* 0x000164000c1e1500 */
[C---:B----4-:R-:W-:Y:S02]  /*1d20*/  IMAD.WIDE R62, R33.reuse, 0x2, R188 ;  /* 0x00000002213e7825 */ /* 0x050fe400078e02bc */
[----:B------:R4:W5:Y:S02]  /*1d30*/  LDG.E.U16 R240, [R60.64] ;  /* 0x000000043cf07981 */ /* 0x000964000c1e1500 */
[----:B------:R-:W-:-:S02]  /*1d40*/  IMAD.WIDE R88, R33, 0x2, R176 ;  /* 0x0000000221587825 */ /* 0x000fc400078e02b0 */
[----:B------:R0:W5:Y:S02]  /*1d50*/  LDG.E.U16 R242, [R62.64] ;  /* 0x000000043ef27981 */ /* 0x000164000c1e1500 */
[C---:B------:R-:W-:Y:S02]  /*1d60*/  IMAD.WIDE R66, R33.reuse, 0x2, R192 ;  /* 0x0000000221427825 */ /* 0x040fe400078e02c0 */
[----:B------:R-:W5:Y:S02]  /*1d70*/  LDG.E.U16 R88, [R88.64] ;  /* 0x0000000458587981 */ /* 0x000f64000c1e1500 */
[C---:B------:R-:W-:Y:S02]  /*1d80*/  IMAD.WIDE R84, R33.reuse, 0x2, R186 ;  /* 0x0000000221547825 */ /* 0x040fe400078e02ba */
[----:B------:R1:W5:Y:S02]  /*1d90*/  LDG.E.U16 R67, [R66.64] ;  /* 0x0000000442437981 */ /* 0x000364000c1e1500 */
[----:B0-----:R-:W-:-:S02]  /*1da0*/  IMAD.WIDE R86, R33, 0x2, R184 ;  /* 0x0000000221567825 */ /* 0x001fc400078e02b8 */
[----:B------:R0:W5:Y:S02]  /*1db0*/  LDG.E.U16 R244, [R84.64] ;  /* 0x0000000454f47981 */ /* 0x000164000c1e1500 */
[C---:B------:R-:W-:Y:S02]  /*1dc0*/  IMAD.WIDE R90, R33.reuse, 0x2, R172 ;  /* 0x00000002215a7825 */ /* 0x040fe400078e02ac */
[----:B------:R0:W5:Y:S02]  /*1dd0*/  LDG.E.U16 R87, [R86.64] ;  /* 0x0000000456577981 */ /* 0x000164000c1e1500 */
[C---:B------:R-:W-:Y:S02]  /*1de0*/  IMAD.WIDE R64, R33.reuse, 0x2, R170 ;  /* 0x0000000221407825 */ /* 0x040fe400078e02aa */
[----:B------:R-:W5:Y:S02]  /*1df0*/  LDG.E.U16 R91, [R90.64] ;  /* 0x000000045a5b7981 */ /* 0x000f64000c1e1500 */
[----:B-1----:R-:W-:-:S02]  /*1e00*/  IMAD.WIDE R56, R33, 0x2, R206 ;  /* 0x0000000221387825 */ /* 0x002fc400078e02ce */
[----:B------:R-:W5:Y:S02]  /*1e10*/  LDG.E.U16 R64, [R64.64] ;  /* 0x0000000440407981 */ /* 0x000f64000c1e1500 */
[C---:B------:R-:W-:Y:S02]  /*1e20*/  IMAD.WIDE R58, R33.reuse, 0x2, R198 ;  /* 0x00000002213a7825 */ /* 0x040fe400078e02c6 */
[----:B------:R-:W5:Y:S02]  /*1e30*/  LDG.E.U16 R116, [R56.64] ;  /* 0x0000000438747981 */ /* 0x000f64000c1e1500 */
[C---:B----4-:R-:W-:Y:S02]  /*1e40*/  IMAD.WIDE R60, R33.reuse, 0x2, R190 ;  /* 0x00000002213c7825 */ /* 0x050fe400078e02be */
[----:B------:R-:W4:Y:S02]  /*1e50*/  LDG.E.U16 R66, [R58.64] ;  /* 0x000000043a427981 */ /* 0x000f24000c1e1500 */
[----:B------:R-:W-:-:S02]  /*1e60*/  IMAD.WIDE R62, R33, 0x2, R182 ;  /* 0x00000002213e7825 */ /* 0x000fc400078e02b6 */
[----:B0-----:R-:W4:Y:S04]  /*1e70*/  LDG.E.U16 R84, [R60.64] ;  /* 0x000000043c547981 */ /* 0x001f28000c1e1500 */
[----:B------:R-:W4:Y:S04]  /*1e80*/  LDG.E.U16 R86, [R62.64] ;  /* 0x000000043e567981 */ /* 0x000f28000c1e1500 */
[----:B------:R-:W-:Y:S06]  /*1e90*/  BAR.SYNC.DEFER_BLOCKING 0x0 ;  /* 0x0000000000007b1d */ /* 0x000fec0000010000 */
[----:B--2---:R-:W-:Y:S04]  /*1ea0*/  STS.U16 [R3], R92 ;  /* 0x0000005c03007388 */ /* 0x004fe80000000400 */
[----:B---3--:R-:W-:Y:S04]  /*1eb0*/  STS.U16 [R3+0x400], R94 ;  /* 0x0004005e03007388 */ /* 0x008fe80000000400 */
[----:B-----5:R-:W-:Y:S04]  /*1ec0*/  STS.U16 [R3+0x800], R104 ;  /* 0x0008006803007388 */ /* 0x020fe80000000400 */
[----:B------:R-:W-:Y:S04]  /*1ed0*/  STS.U16 [R3+0x1000], R114 ;  /* 0x0010007203007388 */ /* 0x000fe80000000400 */
        /* <DEDUP_REMOVED lines=24> */
[----:B----4-:R-:W-:Y:S04]  /*2060*/  STS.U16 [R31+0x1300], R66 ;  /* 0x001300421f007388 */ /* 0x010fe80000000400 */
[----:B------:R-:W-:Y:S04]  /*2070*/  STS.U16 [R31+0x1700], R84 ;  /* 0x001700541f007388 */ /* 0x000fe80000000400 */
[----:B------:R-:W-:Y:S04]  /*2080*/  STS.U16 [R31+0x1b00], R86 ;  /* 0x001b00561f007388 */ /* 0x000fe80000000400 */
[----:B------:R-:W-:Y:S04]  /*2090*/  STS.U16 [R31+0x1f00], R64 ;  /* 0x001f00401f007388 */ /* 0x000fe80000000400 */
[----:B------:R-:W-:Y:S06]  /*20a0*/  BAR.SYNC.DEFER_BLOCKING 0x0 ;  /* 0x0000000000007b1d */ /* 0x000fec0000010000 */
[----:B------:R-:W-:Y:S04]  /*20b0*/  LDSM.16.MT88.4 R112, [R29+0x2000] ;  /* 0x002000001d70783b */ /* 0x000fe80000004200 */
[----:B------:R-:W0:Y:S04]  /*20c0*/  LDSM.16.M88.4 R60, [R26] ;  /* 0x000000001a3c783b */ /* 0x000e280000000200 */
[----:B------:R-:W1:Y:S04]  /*20d0*/  LDSM.16.MT88.4 R88, [R36+0x2000] ;  /* 0x002000002458783b */ /* 0x000e680000004200 */
[----:B------:R-:W2:Y:S04]  /*20e0*/  LDSM.16.M88.4 R56, [R26+0x1000] ;  /* 0x001000001a38783b */ /* 0x000ea80000000200 */
[----:B------:R-:W3:Y:S04]  /*20f0*/  LDSM.16.MT88.4 R108, [R29+0x2400] ;  /* 0x002400001d6c783b */ /* 0x000ee80000004200 */
[----:B------:R-:W4:Y:S04]  /*2100*/  LDSM.16.MT88.4 R104, [R36+0x2400] ;  /* 0x002400002468783b */ /* 0x000f280000004200 */
[----:B------:R-:W-:Y:S04]  /*2110*/  LDSM.16.MT88.4 R84, [R29+0x2800] ;  /* 0x002800001d54783b */ /* 0x000fe80000004200 */
[----:B------:R-:W5:Y:S04]  /*2120*/  LDSM.16.M88.4 R100, [R38] ;  /* 0x000000002664783b */ /* 0x000f680000000200 */
[----:B------:R-:W3:Y:S04]  /*2130*/  LDSM.16.MT88.4 R92, [R36+0x2800] ;  /* 0x00280000245c783b */ /* 0x000ee80000004200 */
[----:B------:R-:W3:Y:S01]  /*2140*/  LDSM.16.M88.4 R96, [R38+0x1000] ;  /* 0x001000002660783b */ /* 0x000ee20000000200 */
[-C--:B0-----:R-:W-:Y:S08]  /*2150*/  HMMA.16816.F32.BF16 R116, R112, R60.reuse, RZ ;  /* 0x0000003c7074723c */ /* 0x081ff000000418ff */
[C---:B-1----:R-:W-:Y:S08]  /*2160*/  HMMA.16816.F32.BF16 R64, R88.reuse, R60, RZ ;  /* 0x0000003c5840723c */ /* 0x042ff000000418ff */
[-C--:B--2---:R-:W-:Y:S08]  /*2170*/  HMMA.16816.F32.BF16 R88, R88, R56.reuse, RZ ;  /* 0x000000385858723c */ /* 0x084ff000000418ff */
[----:B------:R-:W-:Y:S08]  /*2180*/  HMMA.16816.F32.BF16 R112, R112, R56, RZ ;  /* 0x000000387070723c */ /* 0x000ff000000418ff */
[-C--:B---3--:R-:W-:Y:S08]  /*2190*/  HMMA.16816.F32.BF16 R116, R108, R62.reuse, R116 ;  /* 0x0000003e6c74723c */ /* 0x088ff00000041874 */
[C---:B----4-:R-:W-:Y:S01]  /*21a0*/  HMMA.16816.F32.BF16 R64, R104.reuse, R62, R64 ;  /* 0x0000003e6840723c */ /* 0x050fe20000041840 */
[----:B------:R-:W0:Y:S07]  /*21b0*/  LDSM.16.MT88.4 R60, [R29+0x2c00] ;  /* 0x002c00001d3c783b */ /* 0x000e2e0000004200 */
[-C--:B------:R-:W-:Y:S08]  /*21c0*/  HMMA.16816.F32.BF16 R88, R104, R58.reuse, R88 ;  /* 0x0000003a6858723c */ /* 0x080ff00000041858 */
[----:B------:R-:W-:Y:S01]  /*21d0*/  HMMA.16816.F32.BF16 R112, R108, R58, R112 ;  /* 0x0000003a6c70723c */ /* 0x000fe20000041870 */
[----:B------:R-:W1:Y:S07]  /*21e0*/  LDSM.16.MT88.4 R56, [R36+0x2c00] ;  /* 0x002c00002438783b */ /* 0x000e6e0000004200 */
[-C--:B-----5:R-:W-:Y:S08]  /*21f0*/  HMMA.16816.F32.BF16 R116, R84, R100.reuse, R116 ;  /* 0x000000645474723c */ /* 0x0a0ff00000041874 */
[C---:B------:R-:W-:Y:S08]  /*2200*/  HMMA.16816.F32.BF16 R64, R92.reuse, R100, R64 ;  /* 0x000000645c40723c */ /* 0x040ff00000041840 */
[-C--:B------:R-:W-:Y:S08]  /*2210*/  HMMA.16816.F32.BF16 R88, R92, R96.reuse, R88 ;  /* 0x000000605c58723c */ /* 0x080ff00000041858 */
[----:B------:R-:W-:Y:S08]  /*2220*/  HMMA.16816.F32.BF16 R112, R84, R96, R112 ;  /* 0x000000605470723c */ /* 0x000ff00000041870 */
[-C--:B0-----:R-:W-:Y:S08]  /*2230*/  HMMA.16816.F32.BF16 R116, R60, R102.reuse, R116 ;  /* 0x000000663c74723c */ /* 0x081ff00000041874 */
[C---:B-1----:R-:W-:Y:S08]  /*2240*/  HMMA.16816.F32.BF16 R64, R56.reuse, R102, R64 ;  /* 0x000000663840723c */ /* 0x042ff00000041840 */
[-C--:B------:R-:W-:Y:S08]  /*2250*/  HMMA.16816.F32.BF16 R88, R56, R98.reuse, R88 ;  /* 0x000000623858723c */ /* 0x080ff00000041858 */
[----:B------:R-:W-:Y:S01]  /*2260*/  HMMA.16816.F32.BF16 R112, R60, R98, R112 ;  /* 0x000000623c70723c */ /* 0x000fe20000041870 */
[----:B------:R-:W-:-:S02]  /*2270*/  FMUL R58, R118, c[0x0][0x188] ;  /* 0x00006200763a7a20 */ /* 0x000fc40000400000 */
[----:B------:R-:W-:Y:S02]  /*2280*/  FMUL R59, R119, c[0x0][0x188] ;  /* 0x00006200773b7a20 */ /* 0x000fe40000400000 */
[----:B------:R-:W-:-:S03]  /*2290*/  FMUL R56, R116, c[0x0][0x188] ;  /* 0x0000620074387a20 */ /* 0x000fc60000400000 */
[----:B------:R-:W-:Y:S01]  /*22a0*/  FMNMX R84, R58, R59, !PT ;  /* 0x0000003b3a547209 */ /* 0x000fe20007800000 */
[----:B------:R-:W-:Y:S02]  /*22b0*/  FMUL R58, R64, c[0x0][0x188] ;  /* 0x00006200403a7a20 */ /* 0x000fe40000400000 */
[----:B------:R-:W-:Y:S02]  /*22c0*/  FMUL R59, R65, c[0x0][0x188] ;  /* 0x00006200413b7a20 */ /* 0x000fe40000400000 */
[----:B------:R-:W-:Y:S02]  /*22d0*/  FMUL R57, R117, c[0x0][0x188] ;  /* 0x0000620075397a20 */ /* 0x000fe40000400000 */
[----:B------:R-:W-:Y:S02]  /*22e0*/  FMUL R60, R66, c[0x0][0x188] ;  /* 0x00006200423c7a20 */ /* 0x000fe40000400000 */
[----:B------:R-:W-:Y:S01]  /*22f0*/  FMUL R61, R67, c[0x0][0x188] ;  /* 0x00006200433d7a20 */ /* 0x000fe20000400000 */
[----:B------:R-:W-:Y:S01]  /*2300*/  FMNMX R59, R58, R59, !PT ;  /* 0x0000003b3a3b7209 */ /* 0x000fe20007800000 */
[----:B------:R-:W-:Y:S01]  /*2310*/  FMUL R62, R88, c[0x0][0x188] ;  /* 0x00006200583e7a20 */ /* 0x000fe20000400000 */
[----:B------:R-:W-:-:S02]  /*2320*/  FMNMX R63, R56, R57, !PT ;  /* 0x00000039383f7209 */ /* 0x000fc40007800000 */
[----:B------:R-:W-:Y:S02]  /*2330*/  FMNMX R86, R60, R61, !PT ;  /* 0x0000003d3c567209 */ /* 0x000fe40007800000 */
[----:B------:R-:W-:Y:S01]  /*2340*/  FMUL R56, R112, c[0x0][0x188] ;  /* 0x0000620070387a20 */ /* 0x000fe20000400000 */
[----:B------:R-:W-:Y:S01]  /*2350*/  FMNMX R61, R62, R59, !PT ;  /* 0x0000003b3e3d7209 */ /* 0x000fe20007800000 */
[----:B------:R-:W-:Y:S02]  /*2360*/  FMUL R57, R114, c[0x0][0x188] ;  /* 0x0000620072397a20 */ /* 0x000fe40000400000 */
[----:B------:R-:W-:Y:S01]  /*2370*/  FMUL R59, R90, c[0x0][0x188] ;  /* 0x000062005a3b7a20 */ /* 0x000fe20000400000 */
[----:B------:R-:W-:Y:S01]  /*2380*/  FMNMX R63, R56, R63, !PT ;  /* 0x0000003f383f7209 */ /* 0x000fe20007800000 */
[----:B------:R-:W-:Y:S01]  /*2390*/  FMUL R56, R113, c[0x0][0x188] ;  /* 0x0000620071387a20 */ /* 0x000fe20000400000 */
[----:B------:R-:W-:Y:S01]  /*23a0*/  FMNMX R84, R57, R84, !PT ;  /* 0x0000005439547209 */ /* 0x000fe20007800000 */
[----:B------:R-:W-:Y:S01]  /*23b0*/  FMUL R57, R115, c[0x0][0x188] ;  /* 0x0000620073397a20 */ /* 0x000fe20000400000 */
[----:B------:R-:W-:Y:S01]  /*23c0*/  FMNMX R59, R59, R86, !PT ;  /* 0x000000563b3b7209 */ /* 0x000fe20007800000 */
[----:B------:R-:W-:-:S02]  /*23d0*/  FMUL R58, R89, c[0x0][0x188] ;  /* 0x00006200593a7a20 */ /* 0x000fc40000400000 */
[----:B------:R-:W-:Y:S01]  /*23e0*/  FMUL R60, R91, c[0x0][0x188] ;  /* 0x000062005b3c7a20 */ /* 0x000fe20000400000 */
[----:B------:R-:W-:Y:S02]  /*23f0*/  FMNMX R56, R56, R63, !PT ;  /* 0x0000003f38387209 */ /* 0x000fe40007800000 */
[----:B------:R-:W-:Y:S02]  /*2400*/  FMNMX R57, R57, R84, !PT ;  /* 0x0000005439397209 */ /* 0x000fe40007800000 */
[----:B------:R-:W-:Y:S02]  /*2410*/  FMNMX R58, R58, R61, !PT ;  /* 0x0000003d3a3a7209 */ /* 0x000fe40007800000 */
[----:B------:R-:W-:Y:S01]  /*2420*/  FMNMX R59, R60, R59, !PT ;  /* 0x0000003b3c3b7209 */ /* 0x000fe20007800000 */
[----:B------:R-:W0:Y:S04]  /*2430*/  SHFL.BFLY PT, R61, R56, 0x2, 0x1f ;  /* 0x0c401f00383d7f89 */ /* 0x000e2800000e0000 */
[----:B------:R-:W1:Y:S04]  /*2440*/  SHFL.BFLY PT, R60, R57, 0x2, 0x1f ;  /* 0x0c401f00393c7f89 */ /* 0x000e6800000e0000 */
[----:B------:R-:W2:Y:S04]  /*2450*/  SHFL.BFLY PT, R63, R58, 0x2, 0x1f ;  /* 0x0c401f003a3f7f89 */ /* 0x000ea800000e0000 */
[----:B------:R-:W3:Y:S01]  /*2460*/  SHFL.BFLY PT, R86, R59, 0x2, 0x1f ;  /* 0x0c401f003b567f89 */ /* 0x000ee200000e0000 */
[----:B0-----:R-:W-:-:S02]  /*2470*/  FMNMX R61, R56, R61, !PT ;  /* 0x0000003d383d7209 */ /* 0x001fc40007800000 */
[----:B-1----:R-:W-:Y:S01]  /*2480*/  FMNMX R62, R57, R60, !PT ;  /* 0x0000003c393e7209 */ /* 0x002fe20007800000 */
[----:B------:R-:W-:Y:S01]  /*2490*/  BAR.SYNC.DEFER_BLOCKING 0x0 ;  /* 0x0000000000007b1d */ /* 0x000fe20000010000 */
[----:B--2---:R-:W-:Y:S02]  /*24a0*/  FMNMX R84, R58, R63, !PT ;  /* 0x0000003f3a547209 */ /* 0x004fe40007800000 */
[----:B---3--:R-:W-:-:S03]  /*24b0*/  FMNMX R86, R59, R86, !PT ;  /* 0x000000563b567209 */ /* 0x008fc60007800000 */
[----:B------:R-:W0:Y:S04]  /*24c0*/  SHFL.BFLY PT, R60, R61, 0x1, 0x1f ;  /* 0x0c201f003d3c7f89 */ /* 0x000e2800000e0000 */
[----:B------:R-:W1:Y:S04]  /*24d0*/  SHFL.BFLY PT, R63, R62, 0x1, 0x1f ;  /* 0x0c201f003e3f7f89 */ /* 0x000e6800000e0000 */
[----:B------:R-:W2:Y:S04]  /*24e0*/  SHFL.BFLY PT, R85, R84, 0x1, 0x1f ;  /* 0x0c201f0054557f89 */ /* 0x000ea800000e0000 */
[----:B------:R-:W3:Y:S01]  /*24f0*/  SHFL.BFLY PT, R87, R86, 0x1, 0x1f ;  /* 0x0c201f0056577f89 */ /* 0x000ee200000e0000 */
[----:B0-----:R-:W-:-:S02]  /*2500*/  FMNMX R60, R61, R60, !PT ;  /* 0x0000003c3d3c7209 */ /* 0x001fc40007800000 */
[----:B-1----:R-:W-:Y:S02]  /*2510*/  FMNMX R56, R62, R63, !PT ;  /* 0x0000003f3e387209 */ /* 0x002fe40007800000 */
[----:B--2---:R-:W-:Y:S02]  /*2520*/  FMNMX R58, R84, R85, !PT ;  /* 0x00000055543a7209 */ /* 0x004fe40007800000 */
[----:B---3--:R-:W-:Y:S01]  /*2530*/  FMNMX R92, R86, R87, !PT ;  /* 0x00000057565c7209 */ /* 0x008fe20007800000 */
[----:B------:R-:W-:Y:S04]  /*2540*/  @!P1 STS [R25], R60 ;  /* 0x0000003c19009388 */ /* 0x000fe80000000800 */
[----:B------:R-:W-:Y:S04]  /*2550*/  @!P1 STS [R25+0x80], R56 ;  /* 0x0000803819009388 */ /* 0x000fe80000000800 */
[----:B------:R-:W-:Y:S04]  /*2560*/  @!P1 STS [R25+0x100], R58 ;  /* 0x0001003a19009388 */ /* 0x000fe80000000800 */
[----:B------:R-:W-:Y:S04]  /*2570*/  @!P1 STS [R25+0x180], R92 ;  /* 0x0001805c19009388 */ /* 0x000fe80000000800 */
[----:B------:R-:W-:Y:S06]  /*2580*/  BAR.SYNC.DEFER_BLOCKING 0x0 ;  /* 0x0000000000007b1d */ /* 0x000fec0000010000 */
[----:B------:R-:W0:Y:S04]  /*2590*/  LDS R57, [R13.X4] ;  /* 0x000000000d397984 */ /* 0x000e280000004800 */
[----:B0-----:R-:W0:Y:S02]  /*25a0*/  SHFL.BFLY PT, R62, R57, 0x2, 0x1f ;  /* 0x0c401f00393e7f89 */ /* 0x001e2400000e0000 */
[----:B0-----:R-:W-:-:S05]  /*25b0*/  FMNMX R62, R57, R62, !PT ;  /* 0x0000003e393e7209 */ /* 0x001fca0007800000 */
[----:B------:R-:W0:Y:S02]  /*25c0*/  SHFL.BFLY PT, R59, R62, 0x1, 0x1f ;  /* 0x0c201f003e3b7f89 */ /* 0x000e2400000e0000 */
[----:B0-----:R-:W-:-:S05]  /*25d0*/  FMNMX R84, R62, R59, !PT ;  /* 0x0000003b3e547209 */ /* 0x001fca0007800000 */
[----:B------:R-:W-:Y:S04]  /*25e0*/  @!P1 STS [R13.X4], R84 ;  /* 0x000000540d009388 */ /* 0x000fe80000004800 */
[----:B------:R-:W-:Y:S06]  /*25f0*/  BAR.SYNC.DEFER_BLOCKING 0x0 ;  /* 0x0000000000007b1d */ /* 0x000fec0000010000 */
[----:B------:R-:W0:Y:S04]  /*2600*/  LDS R104, [R23.X4] ;  /* 0x0000000017687984 */ /* 0x000e280000004800 */
[----:B------:R-:W1:Y:S04]  /*2610*/  LDS R105, [R23.X4+0x80] ;  /* 0x0000800017697984 */ /* 0x000e680000004800 */
[----:B------:R-:W2:Y:S04]  /*2620*/  LDS R107, [R23.X4+0x100] ;  /* 0x00010000176b7984 */ /* 0x000ea80000004800 */
[----:B------:R-:W3:Y:S01]  /*2630*/  LDS R106, [R23.X4+0x180] ;  /* 0x00018000176a7984 */ /* 0x000ee20000004800 */
[----:B0-----:R-:W-:-:S02]  /*2640*/  FMNMX R104, R104, R175, !PT ;  /* 0x000000af68687209 */ /* 0x001fc40007800000 */
[----:B-1----:R-:W-:-:S03]  /*2650*/  FMNMX R105, R105, R178, !PT ;  /* 0x000000b269697209 */ /* 0x002fc60007800000 */
[--C-:B------:R-:W-:Y:S01]  /*2660*/  FFMA R116, R116, c[0x0][0x188], -R104.reuse ;  /* 0x0000620074747a23 */ /* 0x100fe20000000868 */
[----:B--2---:R-:W-:Y:S01]  /*2670*/  FMNMX R107, R107, R174, !PT ;  /* 0x000000ae6b6b7209 */ /* 0x004fe20007800000 */
[----:B------:R-:W-:Y:S01]  /*2680*/  FFMA R117, R117, c[0x0][0x188], -R104 ;  /* 0x0000620075757a23 */ /* 0x000fe20000000868 */
[----:B---3--:R-:W-:Y:S01]  /*2690*/  FMNMX R106, R106, R127, !PT ;  /* 0x0000007f6a6a7209 */ /* 0x008fe20007800000 */
[--C-:B------:R-:W-:Y:S02]  /*26a0*/  FFMA R118, R118, c[0x0][0x188], -R105.reuse ;  /* 0x0000620076767a23 */ /* 0x100fe40000000869 */
[----:B------:R-:W-:Y:S02]  /*26b0*/  FFMA R119, R119, c[0x0][0x188], -R105 ;  /* 0x0000620077777a23 */ /* 0x000fe40000000869 */
[--C-:B------:R-:W-:Y:S02]  /*26c0*/  FFMA R64, R64, c[0x0][0x188], -R107.reuse ;  /* 0x0000620040407a23 */ /* 0x100fe4000000086b */
[----:B------:R-:W-:-:S02]  /*26d0*/  FFMA R65, R65, c[0x0][0x188], -R107 ;  /* 0x0000620041417a23 */ /* 0x000fc4000000086b */
[--C-:B------:R-:W-:Y:S02]  /*26e0*/  FFMA R66, R66, c[0x0][0x188], -R106.reuse ;  /* 0x0000620042427a23 */ /* 0x100fe4000000086a */
[----:B------:R-:W-:Y:S02]  /*26f0*/  FFMA R67, R67, c[0x0][0x188], -R106 ;  /* 0x0000620043437a23 */ /* 0x000fe4000000086a */
[----:B------:R-:W-:Y:S02]  /*2700*/  FMUL R56, R116, 1.4426950216293334961 ;  /* 0x3fb8aa3b74387820 */ /* 0x000fe40000400000 */
[----:B------:R-:W-:Y:S02]  /*2710*/  FMUL R57, R117, 1.4426950216293334961 ;  /* 0x3fb8aa3b75397820 */ /* 0x000fe40000400000 */
[----:B------:R-:W-:Y:S02]  /*2720*/  FFMA R112, R112, c[0x0][0x188], -R104 ;  /* 0x0000620070707a23 */ /* 0x000fe40000000868 */
[----:B------:R-:W-:-:S02]  /*2730*/  FMUL R94, R118, 1.4426950216293334961 ;  /* 0x3fb8aa3b765e7820 */ /* 0x000fc40000400000 */
[----:B------:R-:W-:Y:S02]  /*2740*/  FMUL R95, R119, 1.4426950216293334961 ;  /* 0x3fb8aa3b775f7820 */ /* 0x000fe40000400000 */
[----:B------:R-:W-:Y:S02]  /*2750*/  FFMA R114, R114, c[0x0][0x188], -R105 ;  /* 0x0000620072727a23 */ /* 0x000fe40000000869 */
[----:B------:R-:W-:Y:S02]  /*2760*/  FMUL R64, R64, 1.4426950216293334961 ;  /* 0x3fb8aa3b40407820 */ /* 0x000fe40000400000 */
[----:B------:R-:W-:Y:S02]  /*2770*/  FMUL R65, R65, 1.4426950216293334961 ;  /* 0x3fb8aa3b41417820 */ /* 0x000fe40000400000 */
[----:B------:R-:W-:Y:S02]  /*2780*/  FFMA R88, R88, c[0x0][0x188], -R107 ;  /* 0x0000620058587a23 */ /* 0x000fe4000000086b */
[----:B------:R-:W-:-:S02]  /*2790*/  FMUL R66, R66, 1.4426950216293334961 ;  /* 0x3fb8aa3b42427820 */ /* 0x000fc40000400000 */
[----:B------:R-:W-:Y:S02]  /*27a0*/  FMUL R67, R67, 1.4426950216293334961 ;  /* 0x3fb8aa3b43437820 */ /* 0x000fe40000400000 */
[----:B------:R-:W-:Y:S02]  /*27b0*/  FFMA R90, R90, c[0x0][0x188], -R106 ;  /* 0x000062005a5a7a23 */ /* 0x000fe4000000086a */
[----:B------:R-:W-:Y:S01]  /*27c0*/  FMUL R92, R112, 1.4426950216293334961 ;  /* 0x3fb8aa3b705c7820 */ /* 0x000fe20000400000 */
[----:B------:R-:W-:Y:S01]  /*27d0*/  MUFU.EX2 R56, R56 ;  /* 0x0000003800387308 */ /* 0x000fe20000000800 */
[----:B------:R-:W-:Y:S01]  /*27e0*/  FFMA R113, R113, c[0x0][0x188], -R104 ;  /* 0x0000620071717a23 */ /* 0x000fe20000000868 */
[----:B------:R-:W-:Y:S01]  /*27f0*/  BAR.SYNC.DEFER_BLOCKING 0x0 ;  /* 0x0000000000007b1d */ /* 0x000fe20000010000 */
[----:B------:R-:W-:Y:S02]  /*2800*/  FFMA R115, R115, c[0x0][0x188], -R105 ;  /* 0x0000620073737a23 */ /* 0x000fe40000000869 */
[----:B------:R-:W-:-:S02]  /*2810*/  FMUL R96, R114, 1.4426950216293334961 ;  /* 0x3fb8aa3b72607820 */ /* 0x000fc40000400000 */
[----:B------:R-:W-:Y:S01]  /*2820*/  FMUL R88, R88, 1.4426950216293334961 ;  /* 0x3fb8aa3b58587820 */ /* 0x000fe20000400000 */
[----:B------:R-:W0:Y:S01]  /*2830*/  MUFU.EX2 R57, R57 ;  /* 0x0000003900397308 */ /* 0x000e220000000800 */
[----:B------:R-:W-:Y:S02]  /*2840*/  FFMA R89, R89, c[0x0][0x188], -R107 ;  /* 0x0000620059597a23 */ /* 0x000fe4000000086b */
[----:B------:R-:W-:Y:S02]  /*2850*/  FMUL R90, R90, 1.4426950216293334961 ;  /* 0x3fb8aa3b5a5a7820 */ /* 0x000fe40000400000 */
[----:B------:R-:W-:-:S03]  /*2860*/  FFMA R91, R91, c[0x0][0x188], -R106 ;  /* 0x000062005b5b7a23 */ /* 0x000fc6000000086a */
[----:B------:R-:W-:Y:S01]  /*2870*/  MUFU.EX2 R94, R94 ;  /* 0x0000005e005e7308 */ /* 0x000fe20000000800 */
[----:B------:R-:W-:Y:S02]  /*2880*/  FMUL R93, R113, 1.4426950216293334961 ;  /* 0x3fb8aa3b715d7820 */ /* 0x000fe40000400000 */
[----:B------:R-:W-:-:S05]  /*2890*/  FMUL R97, R115, 1.4426950216293334961 ;  /* 0x3fb8aa3b73617820 */ /* 0x000fca0000400000 */
[----:B------:R-:W1:Y:S01]  /*28a0*/  MUFU.EX2 R95, R95 ;  /* 0x0000005f005f7308 */ /* 0x000e620000000800 */
[----:B------:R-:W-:Y:S02]  /*28b0*/  FMUL R89, R89, 1.4426950216293334961 ;  /* 0x3fb8aa3b59597820 */ /* 0x000fe40000400000 */
[----:B------:R-:W-:-:S05]  /*28c0*/  FMUL R91, R91, 1.4426950216293334961 ;  /* 0x3fb8aa3b5b5b7820 */ /* 0x000fca0000400000 */
[----:B------:R-:W-:Y:S08]  /*28d0*/  MUFU.EX2 R98, R64 ;  /* 0x0000004000627308 */ /* 0x000ff00000000800 */
[----:B------:R-:W2:Y:S08]  /*28e0*/  MUFU.EX2 R99, R65 ;  /* 0x0000004100637308 */ /* 0x000eb00000000800 */
[----:B------:R-:W-:Y:S08]  /*28f0*/  MUFU.EX2 R108, R66 ;  /* 0x00000042006c7308 */ /* 0x000ff00000000800 */
[----:B------:R-:W3:Y:S08]  /*2900*/  MUFU.EX2 R241, R67 ;  /* 0x0000004300f17308 */ /* 0x000ef00000000800 */
[----:B------:R-:W4:Y:S08]  /*2910*/  MUFU.EX2 R92, R92 ;  /* 0x0000005c005c7308 */ /* 0x000f300000000800 */
[----:B------:R-:W5:Y:S08]  /*2920*/  MUFU.EX2 R96, R96 ;  /* 0x0000006000607308 */ /* 0x000f700000000800 */
[----:B------:R-:W1:Y:S08]  /*2930*/  MUFU.EX2 R100, R88 ;  /* 0x0000005800647308 */ /* 0x000e700000000800 */
[----:B------:R-:W1:Y:S01]  /*2940*/  MUFU.EX2 R243, R90 ;  /* 0x0000005a00f37308 */ /* 0x000e620000000800 */
[----:B0-----:R-:W-:-:S07]  /*2950*/  FADD R59, R56, R57 ;  /* 0x00000039383b7221 */ /* 0x001fce0000000000 */
[----:B------:R-:W0:Y:S08]  /*2960*/  MUFU.EX2 R93, R93 ;  /* 0x0000005d005d7308 */ /* 0x000e300000000800 */
[----:B------:R-:W0:Y:S08]  /*2970*/  MUFU.EX2 R97, R97 ;  /* 0x0000006100617308 */ /* 0x000e300000000800 */
[----:B------:R-:W0:Y:S08]  /*2980*/  MUFU.EX2 R109, R89 ;  /* 0x00000059006d7308 */ /* 0x000e300000000800 */
[----:B------:R-:W0:Y:S01]  /*2990*/  MUFU.EX2 R110, R91 ;  /* 0x0000005b006e7308 */ /* 0x000e220000000800 */
[----:B-1----:R-:W-:-:S02]  /*29a0*/  FADD R61, R94, R95 ;  /* 0x0000005f5e3d7221 */ /* 0x002fc40000000000 */
[----:B--2---:R-:W-:Y:S02]  /*29b0*/  FADD R63, R98, R99 ;  /* 0x00000063623f7221 */ /* 0x004fe40000000000 */
[----:B---3--:R-:W-:Y:S02]  /*29c0*/  FADD R62, R108, R241 ;  /* 0x000000f16c3e7221 */ /* 0x008fe40000000000 */
[----:B----4-:R-:W-:Y:S02]  /*29d0*/  FADD R58, R92, R59 ;  /* 0x0000003b5c3a7221 */ /* 0x010fe40000000000 */
[----:B-----5:R-:W-:Y:S02]  /*29e0*/  FADD R60, R96, R61 ;  /* 0x0000003d603c7221 */ /* 0x020fe40000000000 */
[----:B------:R-:W-:Y:S02]  /*29f0*/  FADD R64, R100, R63 ;  /* 0x0000003f64407221 */ /* 0x000fe40000000000 */
[----:B------:R-:W-:-:S02]  /*2a00*/  FADD R59, R243, R62 ;  /* 0x0000003ef33b7221 */ /* 0x000fc40000000000 */
[----:B0-----:R-:W-:Y:S02]  /*2a10*/  FADD R58, R93, R58 ;  /* 0x0000003a5d3a7221 */ /* 0x001fe40000000000 */
[----:B------:R-:W-:Y:S02]  /*2a20*/  FADD R60, R97, R60 ;  /* 0x0000003c613c7221 */ /* 0x000fe40000000000 */
[----:B------:R-:W-:Y:S02]  /*2a30*/  FADD R64, R109, R64 ;  /* 0x000000406d407221 */ /* 0x000fe40000000000 */
[----:B------:R-:W-:Y:S01]  /*2a40*/  FADD R59, R110, R59 ;  /* 0x0000003b6e3b7221 */ /* 0x000fe20000000000 */
[----:B------:R-:W0:Y:S04]  /*2a50*/  SHFL.BFLY PT, R61, R58, 0x2, 0x1f ;  /* 0x0c401f003a3d7f89 */ /* 0x000e2800000e0000 */
[----:B------:R-:W1:Y:S04]  /*2a60*/  SHFL.BFLY PT, R63, R60, 0x2, 0x1f ;  /* 0x0c401f003c3f7f89 */ /* 0x000e6800000e0000 */
[----:B------:R-:W2:Y:S04]  /*2a70*/  SHFL.BFLY PT, R65, R64, 0x2, 0x1f ;  /* 0x0c401f0040417f89 */ /* 0x000ea800000e0000 */
[----:B------:R-:W3:Y:S01]  /*2a80*/  SHFL.BFLY PT, R62, R59, 0x2, 0x1f ;  /* 0x0c401f003b3e7f89 */ /* 0x000ee200000e0000 */
[----:B0-----:R-:W-:-:S02]  /*2a90*/  FADD R61, R58, R61 ;  /* 0x0000003d3a3d7221 */ /* 0x001fc40000000000 */
[----:B-1----:R-:W-:Y:S02]  /*2aa0*/  FADD R63, R60, R63 ;  /* 0x0000003f3c3f7221 */ /* 0x002fe40000000000 */
[----:B--2---:R-:W-:Y:S02]  /*2ab0*/  FADD R65, R64, R65 ;  /* 0x0000004140417221 */ /* 0x004fe40000000000 */
[----:B---3--:R-:W-:Y:S01]  /*2ac0*/  FADD R67, R59, R62 ;  /* 0x0000003e3b437221 */ /* 0x008fe20000000000 */
        /* <DEDUP_REMOVED lines=8> */
[----:B------:R-:W-:Y:S04]  /*2b50*/  @!P1 STS [R25], R86 ;  /* 0x0000005619009388 */ /* 0x000fe80000000800 */
[----:B------:R-:W-:Y:S04]  /*2b60*/  @!P1 STS [R25+0x80], R64 ;  /* 0x0000804019009388 */ /* 0x000fe80000000800 */
[----:B------:R-:W-:Y:S04]  /*2b70*/  @!P1 STS [R25+0x100], R84 ;  /* 0x0001005419009388 */ /* 0x000fe80000000800 */
[----:B------:R-:W-:Y:S04]  /*2b80*/  @!P1 STS [R25+0x180], R88 ;  /* 0x0001805819009388 */ /* 0x000fe80000000800 */
[----:B------:R-:W-:Y:S06]  /*2b90*/  BAR.SYNC.DEFER_BLOCKING 0x0 ;  /* 0x0000000000007b1d */ /* 0x000fec0000010000 */
[----:B------:R-:W0:Y:S04]  /*2ba0*/  LDS R60, [R13.X4] ;  /* 0x000000000d3c7984 */ /* 0x000e280000004800 */
[----:B0-----:R-:W0:Y:S02]  /*2bb0*/  SHFL.BFLY PT, R59, R60, 0x2, 0x1f ;  /* 0x0c401f003c3b7f89 */ /* 0x001e2400000e0000 */
[----:B0-----:R-:W-:-:S05]  /*2bc0*/  FADD R61, R60, R59 ;  /* 0x0000003b3c3d7221 */ /* 0x001fca0000000000 */
[----:B------:R-:W0:Y:S02]  /*2bd0*/  SHFL.BFLY PT, R58, R61, 0x1, 0x1f ;  /* 0x0c201f003d3a7f89 */ /* 0x000e2400000e0000 */
[----:B0-----:R-:W-:-:S05]  /*2be0*/  FADD R62, R61, R58 ;  /* 0x0000003a3d3e7221 */ /* 0x001fca0000000000 */
[----:B------:R0:W-:Y:S04]  /*2bf0*/  @!P1 STS [R13.X4], R62 ;  /* 0x0000003e0d009388 */ /* 0x0001e80000004800 */
[----:B------:R-:W-:Y:S01]  /*2c00*/  BAR.SYNC.DEFER_BLOCKING 0x0 ;  /* 0x0000000000007b1d */ /* 0x000fe20000010000 */
[----:B------:R-:W-:-:S04]  /*2c10*/  IMAD.WIDE R60, R37, 0x2, R150 ;  /* 0x00000002253c7825 */ /* 0x000fc800078e0296 */
[----:B------:R-:W-:-:S04]  /*2c20*/  IMAD.WIDE R102, R37, 0x2, R166 ;  /* 0x0000000225667825 */ /* 0x000fc800078e02a6 */
[----:B------:R-:W-:-:S04]  /*2c30*/  IMAD.WIDE R58, R37, 0x2, R164 ;  /* 0x00000002253a7825 */ /* 0x000fc800078e02a4 */
[----:B0-----:R-:W-:-:S04]  /*2c40*/  IMAD.WIDE R62, R37, 0x2, R152 ;  /* 0x00000002253e7825 */ /* 0x001fc800078e0298 */
[----:B------:R-:W-:-:S04]  /*2c50*/  IMAD.WIDE R66, R37, 0x2, R168 ;  /* 0x0000000225427825 */ /* 0x000fc800078e02a8 */
[C---:B------:R-:W-:Y:S01]  /*2c60*/  IMAD.WIDE R64, R37.reuse, 0x2, R156 ;  /* 0x0000000225407825 */ /* 0x040fe200078e029c */
[----:B------:R0:W2:Y:S03]  /*2c70*/  LDG.E.U16 R242, [R60.64] ;  /* 0x000000043cf27981 */ /* 0x0000a6000c1e1500 */
[C---:B------:R-:W-:Y:S01]  /*2c80*/  IMAD.WIDE R84, R37.reuse, 0x2, R148 ;  /* 0x0000000225547825 */ /* 0x040fe200078e0294 */
[----:B------:R1:W3:Y:S03]  /*2c90*/  LDG.E.U16 R102, [R102.64] ;  /* 0x0000000466667981 */ /* 0x0002e6000c1e1500 */
[C---:B------:R-:W-:Y:S01]  /*2ca0*/  IMAD.WIDE R114, R37.reuse, 0x2, R162 ;  /* 0x0000000225727825 */ /* 0x040fe200078e02a2 */
[----:B------:R4:W5:Y:S03]  /*2cb0*/  LDG.E.U16 R91, [R58.64] ;  /* 0x000000043a5b7981 */ /* 0x000966000c1e1500 */
[C---:B0-----:R-:W-:Y:S01]  /*2cc0*/  IMAD.WIDE R60, R37.reuse, 0x2, R136 ;  /* 0x00000002253c7825 */ /* 0x041fe200078e0288 */
[----:B------:R0:W2:Y:S03]  /*2cd0*/  LDG.E.U16 R240, [R62.64] ;  /* 0x000000043ef07981 */ /* 0x0000a6000c1e1500 */
[C---:B------:R-:W-:Y:S01]  /*2ce0*/  IMAD.WIDE R116, R37.reuse, 0x2, R160 ;  /* 0x0000000225747825 */ /* 0x040fe200078e02a0 */
[----:B------:R0:W3:Y:S03]  /*2cf0*/  LDG.E.U16 R90, [R66.64] ;  /* 0x00000004425a7981 */ /* 0x0000e6000c1e1500 */
[C---:B------:R-:W-:Y:S01]  /*2d00*/  IMAD.WIDE R118, R37.reuse, 0x2, R158 ;  /* 0x0000000225767825 */ /* 0x040fe200078e029e */
[----:B------:R0:W5:Y:S03]  /*2d10*/  LDG.E.U16 R101, [R64.64] ;  /* 0x0000000440657981 */ /* 0x000166000c1e1500 */
[C---:B------:R-:W-:Y:S01]  /*2d20*/  IMAD.WIDE R238, R37.reuse, 0x2, R154 ;  /* 0x0000000225ee7825 */ /* 0x040fe200078e029a */
[----:B-1----:R1:W5:Y:S03]  /*2d30*/  LDG.E.U16 R103, [R84.64] ;  /* 0x0000000454677981 */ /* 0x002366000c1e1500 */
[C---:B------:R-:W-:Y:S01]  /*2d40*/  IMAD.WIDE R244, R37.reuse, 0x2, R146 ;  /* 0x0000000225f47825 */ /* 0x040fe200078e0292 */
[----:B------:R1:W5:Y:S03]  /*2d50*/  LDG.E.U16 R252, [R60.64] ;  /* 0x000000043cfc7981 */ /* 0x000366000c1e1500 */
[C---:B----4-:R-:W-:Y:S01]  /*2d60*/  IMAD.WIDE R58, R37.reuse, 0x2, R140 ;  /* 0x00000002253a7825 */ /* 0x050fe200078e028c */
[----:B------:R4:W5:Y:S03]  /*2d70*/  LDG.E.U16 R114, [R114.64] ;  /* 0x0000000472727981 */ /* 0x000966000c1e1500 */
[C---:B0-----:R-:W-:Y:S01]  /*2d80*/  IMAD.WIDE R62, R37.reuse, 0x2, R134 ;  /* 0x00000002253e7825 */ /* 0x041fe200078e0286 */
[----:B------:R0:W5:Y:S03]  /*2d90*/  LDG.E.U16 R116, [R116.64] ;  /* 0x0000000474747981 */ /* 0x000166000c1e1500 */
[C---:B------:R-:W-:Y:S01]  /*2da0*/  IMAD.WIDE R66, R37.reuse, 0x2, R132 ;  /* 0x0000000225427825 */ /* 0x040fe200078e0284 */
[----:B------:R0:W5:Y:S03]  /*2db0*/  LDG.E.U16 R118, [R118.64] ;  /* 0x0000000476767981 */ /* 0x000166000c1e1500 */
[C---:B------:R-:W-:Y:S01]  /*2dc0*/  IMAD.WIDE R64, R37.reuse, 0x2, R130 ;  /* 0x0000000225407825 */ /* 0x040fe200078e0282 */
[----:B------:R0:W5:Y:S03]  /*2dd0*/  LDG.E.U16 R111, [R58.64] ;  /* 0x000000043a6f7981 */ /* 0x000166000c1e1500 */
[C---:B-1----:R-:W-:Y:S01]  /*2de0*/  IMAD.WIDE R84, R37.reuse, 0x2, R128 ;  /* 0x0000000225547825 */ /* 0x042fe200078e0280 */
[----:B------:R1:W5:Y:S03]  /*2df0*/  LDG.E.U16 R113, [R62.64] ;  /* 0x000000043e717981 */ /* 0x000366000c1e1500 */
[C---:B------:R-:W-:Y:S01]  /*2e00*/  IMAD.WIDE R88, R37.reuse, 0x2, R40 ;  /* 0x0000000225587825 */ /* 0x040fe200078e0228 */
[----:B------:R0:W5:Y:S03]  /*2e10*/  LDG.E.U16 R238, [R238.64] ;  /* 0x00000004eeee7981 */ /* 0x000166000c1e1500 */
[C---:B------:R-:W-:Y:S01]  /*2e20*/  IMAD.WIDE R86, R37.reuse, 0x2, R46 ;  /* 0x0000000225567825 */ /* 0x040fe200078e022e */
[----:B------:R1:W5:Y:S03]  /*2e30*/  LDG.E.U16 R244, [R244.64] ;  /* 0x00000004f4f47981 */ /* 0x000366000c1e1500 */
[C---:B------:R-:W-:Y:S01]  /*2e40*/  IMAD.WIDE R60, R37.reuse, 0x2, R54 ;  /* 0x00000002253c7825 */ /* 0x040fe200078e0236 */
[----:B----4-:R4:W5:Y:S03]  /*2e50*/  LDG.E.U16 R115, [R66.64] ;  /* 0x0000000442737981 */ /* 0x010966000c1e1500 */
[C---:B------:R-:W-:Y:S01]  /*2e60*/  IMAD.WIDE R246, R37.reuse, 0x2, R144 ;  /* 0x0000000225f67825 */ /* 0x040fe200078e0290 */
[----:B0-----:R0:W5:Y:S03]  /*2e70*/  LDG.E.U16 R117, [R64.64] ;  /* 0x0000000440757981 */ /* 0x001166000c1e1500 */
[C---:B------:R-:W-:Y:S01]  /*2e80*/  IMAD.WIDE R248, R37.reuse, 0x2, R142 ;  /* 0x0000000225f87825 */ /* 0x040fe200078e028e */
[----:B------:R0:W5:Y:S03]  /*2e90*/  LDG.E.U16 R119, [R84.64] ;  /* 0x0000000454777981 */ /* 0x000166000c1e1500 */
[C---:B------:R-:W-:Y:S01]  /*2ea0*/  IMAD.WIDE R58, R37.reuse, 0x2, R48 ;  /* 0x00000002253a7825 */ /* 0x040fe200078e0230 */
[----:B------:R4:W5:Y:S03]  /*2eb0*/  LDG.E.U16 R179, [R88.64] ;  /* 0x0000000458b37981 */ /* 0x000966000c1e1500 */
[C---:B-1----:R-:W-:Y:S01]  /*2ec0*/  IMAD.WIDE R62, R37.reuse, 0x2, R120 ;  /* 0x00000002253e7825 */ /* 0x042fe200078e0278 */
[----:B------:R1:W5:Y:S03]  /*2ed0*/  LDG.E.U16 R239, [R86.64] ;  /* 0x0000000456ef7981 */ /* 0x000366000c1e1500 */
[C---:B0-----:R-:W-:Y:S01]  /*2ee0*/  IMAD.WIDE R64, R37.reuse, 0x2, R42 ;  /* 0x0000000225407825 */ /* 0x041fe200078e022a */
[----:B------:R0:W5:Y:S03]  /*2ef0*/  LDG.E.U16 R245, [R60.64] ;  /* 0x000000043cf57981 */ /* 0x000166000c1e1500 */
[C---:B----4-:R-:W-:Y:S01]  /*2f00*/  IMAD.WIDE R66, R37.reuse, 0x2, R50 ;  /* 0x0000000225427825 */ /* 0x050fe200078e0232 */
[----:B------:R-:W4:Y:S03]  /*2f10*/  LDG.E.U16 R246, [R246.64] ;  /* 0x00000004f6f67981 */ /* 0x000f26000c1e1500 */
[C---:B------:R-:W-:Y:S01]  /*2f20*/  IMAD.WIDE R84, R37.reuse, 0x2, R122 ;  /* 0x0000000225547825 */ /* 0x040fe200078e027a */
[----:B------:R-:W4:Y:S03]  /*2f30*/  LDG.E.U16 R248, [R248.64] ;  /* 0x00000004f8f87981 */ /* 0x000f26000c1e1500 */
[C---:B------:R-:W-:Y:S01]  /*2f40*/  IMAD.WIDE R250, R37.reuse, 0x2, R138 ;  /* 0x0000000225fa7825 */ /* 0x040fe200078e028a */
[----:B------:R-:W4:Y:S03]  /*2f50*/  LDG.E.U16 R58, [R58.64] ;  /* 0x000000043a3a7981 */ /* 0x000f26000c1e1500 */
[C---:B-1----:R-:W-:Y:S01]  /*2f60*/  IMAD.WIDE R86, R37.reuse, 0x2, R44 ;  /* 0x0000000225567825 */ /* 0x042fe200078e022c */
[----:B------:R-:W4:Y:S03]  /*2f70*/  LDG.E.U16 R62, [R62.64] ;  /* 0x000000043e3e7981 */ /* 0x000f26000c1e1500 */
[C---:B------:R-:W-:Y:S01]  /*2f80*/  IMAD.WIDE R88, R37.reuse, 0x2, R52 ;  /* 0x0000000225587825 */ /* 0x040fe200078e0234 */
[----:B------:R1:W4:Y:S03]  /*2f90*/  LDG.E.U16 R65, [R64.64] ;  /* 0x0000000440417981 */ /* 0x000326000c1e1500 */
[----:B0-----:R-:W-:Y:S01]  /*2fa0*/  IMAD.WIDE R60, R37, 0x2, R124 ;  /* 0x00000002253c7825 */ /* 0x001fe200078e027c */
[----:B------:R0:W4:Y:S04]  /*2fb0*/  LDG.E.U16 R67, [R66.64] ;  /* 0x0000000442437981 */ /* 0x000128000c1e1500 */
[----:B------:R-:W4:Y:S04]  /*2fc0*/  LDG.E.U16 R85, [R84.64] ;  /* 0x0000000454557981 */ /* 0x000f28000c1e1500 */
[----:B------:R-:W4:Y:S04]  /*2fd0*/  LDG.E.U16 R250, [R250.64] ;  /* 0x00000004fafa7981 */ /* 0x000f28000c1e1500 */
[----:B------:R-:W4:Y:S04]  /*2fe0*/  LDG.E.U16 R86, [R86.64] ;  /* 0x0000000456567981 */ /* 0x000f28000c1e1500 */
[----:B------:R-:W4:Y:S04]  /*2ff0*/  LDG.E.U16 R88, [R88.64] ;  /* 0x0000000458587981 */ /* 0x000f28000c1e1500 */
[----:B------:R-:W4:Y:S01]  /*3000*/  LDG.E.U16 R60, [R60.64] ;  /* 0x000000043c3c7981 */ /* 0x000f22000c1e1500 */
[----:B------:R-:W-:-:S02]  /*3010*/  F2FP.BF16.PACK_AB R100, R109, R100 ;  /* 0x000000646d64723e */ /* 0x000fc400000010ff */
[----:B------:R-:W-:Y:S01]  /*3020*/  F2FP.BF16.PACK_AB R241, R241, R108 ;  /* 0x0000006cf1f1723e */ /* 0x000fe200000010ff */
[----:B------:R-:W-:Y:S01]  /*3030*/  LDS R112, [R23.X4] ;  /* 0x0000000017707984 */ /* 0x000fe20000004800 */
[----:B0-----:R-:W-:-:S03]  /*3040*/  F2FP.BF16.PACK_AB R66, R110, R243 ;  /* 0x000000f36e42723e */ /* 0x001fc600000010ff */
[----:B------:R-:W-:Y:S04]  /*3050*/  LDS R108, [R23.X4+0x80] ;  /* 0x00008000176c7984 */ /* 0x000fe80000004800 */
[----:B------:R-:W-:Y:S04]  /*3060*/  LDS R109, [R23.X4+0x100] ;  /* 0x00010000176d7984 */ /* 0x000fe80000004800 */
[----:B------:R-:W-:Y:S04]  /*3070*/  LDS R110, [R23.X4+0x180] ;  /* 0x00018000176e7984 */ /* 0x000fe80000004800 */
[----:B------:R-:W-:Y:S01]  /*3080*/  BAR.SYNC.DEFER_BLOCKING 0x0 ;  /* 0x0000000000007b1d */ /* 0x000fe20000010000 */
[----:B------:R-:W-:-:S02]  /*3090*/  F2FP.BF16.PACK_AB R57, R57, R56 ;  /* 0x000000383939723e */ /* 0x000fc400000010ff */
[----:B------:R-:W-:Y:S02]  /*30a0*/  F2FP.BF16.PACK_AB R95, R95, R94 ;  /* 0x0000005e5f5f723e */ /* 0x000fe400000010ff */
[----:B------:R-:W-:Y:S02]  /*30b0*/  F2FP.BF16.PACK_AB R99, R99, R98 ;  /* 0x000000626363723e */ /* 0x000fe400000010ff */
[----:B------:R-:W-:Y:S02]  /*30c0*/  F2FP.BF16.PACK_AB R92, R93, R92 ;  /* 0x0000005c5d5c723e */ /* 0x000fe400000010ff */
[----:B------:R-:W-:Y:S01]  /*30d0*/  F2FP.BF16.PACK_AB R96, R97, R96 ;  /* 0x000000606160723e */ /* 0x000fe200000010ff */
[----:B------:R-:W-:Y:S02]  /*30e0*/  FADD R56, -R104, R175 ;  /* 0x000000af68387221 */ /* 0x000fe40000000100 */
[----:B-1----:R-:W-:Y:S01]  /*30f0*/  FADD R64, -R105, R178 ;  /* 0x000000b269407221 */ /* 0x002fe20000000100 */
[----:B------:R-:W-:-:S04]  /*3100*/  IADD3 R15, R15, 0x40, RZ ;  /* 0x000000400f0f7810 */ /* 0x000fc80007ffe0ff */
[----:B------:R-:W-:Y:S01]  /*3110*/  ISETP.GE.AND P2, PT, R15, c[0x0][0x1d0], PT ;  /* 0x000074000f007a0c */ /* 0x000fe20003f46270 */
[----:B--2---:R-:W-:Y:S04]  /*3120*/  STS.U16 [R3+0x800], R240 ;  /* 0x000800f003007388 */ /* 0x004fe80000000400 */
[----:B---3--:R-:W-:Y:S04]  /*3130*/  STS.U16 [R3], R90 ;  /* 0x0000005a03007388 */ /* 0x008fe80000000400 */
[----:B-----5:R-:W-:Y:S04]  /*3140*/  STS.U16 [R3+0x1000], R252 ;  /* 0x001000fc03007388 */ /* 0x020fe80000000400 */
        /* <DEDUP_REMOVED lines=16> */
[----:B------:R0:W-:Y:S04]  /*3250*/  STS.U16 [R30+0xe00], R111 ;  /* 0x000e006f1e007388 */ /* 0x0001e80000000400 */
        /* <DEDUP_REMOVED lines=9> */
[----:B------:R-:W-:Y:S04]  /*32f0*/  STS.U16 [R31+0x1700], R86 ;  /* 0x001700561f007388 */ /* 0x000fe80000000400 */
[----:B------:R-:W-:Y:S04]  /*3300*/  STS.U16 [R31+0x1b00], R88 ;  /* 0x001b00581f007388 */ /* 0x000fe80000000400 */
[----:B------:R-:W-:Y:S04]  /*3310*/  STS.U16 [R31+0x1f00], R60 ;  /* 0x001f003c1f007388 */ /* 0x000fe80000000400 */
[----:B------:R-:W-:Y:S04]  /*3320*/  STS [R28+0x3000], R57 ;  /* 0x003000391c007388 */ /* 0x000fe80000000800 */
[----:B------:R-:W-:Y:S04]  /*3330*/  STS [R28+0x3400], R95 ;  /* 0x0034005f1c007388 */ /* 0x000fe80000000800 */
[----:B------:R-:W-:Y:S04]  /*3340*/  STS [R28+0x3800], R99 ;  /* 0x003800631c007388 */ /* 0x000fe80000000800 */
[----:B------:R-:W-:Y:S04]  /*3350*/  STS [R28+0x3c00], R241 ;  /* 0x003c00f11c007388 */ /* 0x000fe80000000800 */
[----:B------:R-:W-:Y:S04]  /*3360*/  STS [R35+0x3000], R92 ;  /* 0x0030005c23007388 */ /* 0x000fe80000000800 */
[----:B------:R-:W-:Y:S04]  /*3370*/  STS [R35+0x3400], R96 ;  /* 0x0034006023007388 */ /* 0x000fe80000000800 */
[----:B------:R-:W-:Y:S04]  /*3380*/  STS [R35+0x3800], R100 ;  /* 0x0038006423007388 */ /* 0x000fe80000000800 */
[----:B------:R2:W-:Y:S04]  /*3390*/  STS [R35+0x3c00], R66 ;  /* 0x003c004223007388 */ /* 0x0005e80000000800 */
[----:B------:R-:W-:Y:S01]  /*33a0*/  BAR.SYNC.DEFER_BLOCKING 0x0 ;  /* 0x0000000000007b1d */ /* 0x000fe20000010000 */
[----:B0-----:R-:W-:-:S02]  /*33b0*/  FMUL R111, R56, 1.4426950216293334961 ;  /* 0x3fb8aa3b386f7820 */ /* 0x001fc40000400000 */
[----:B------:R-:W-:Y:S02]  /*33c0*/  FMUL R113, R64, 1.4426950216293334961 ;  /* 0x3fb8aa3b40717820 */ /* 0x000fe40000400000 */
[----:B------:R-:W-:Y:S02]  /*33d0*/  FADD R64, -R107, R174 ;  /* 0x000000ae6b407221 */ /* 0x000fe40000000100 */
[----:B------:R-:W0:Y:S02]  /*33e0*/  MUFU.EX2 R111, R111 ;  /* 0x0000006f006f7308 */ /* 0x000e240000000800 */
[----:B-1----:R-:W-:Y:S01]  /*33f0*/  FMUL R114, R64, 1.4426950216293334961 ;  /* 0x3fb8aa3b40727820 */ /* 0x002fe20000400000 */
[----:B------:R-:W-:Y:S04]  /*3400*/  LDSM.16.M88.4 R84, [R27+0x3000] ;  /* 0x003000001b54783b */ /* 0x000fe80000000200 */
[----:B------:R-:W1:Y:S04]  /*3410*/  LDSM.16.M88.4 R60, [R26] ;  /* 0x000000001a3c783b */ /* 0x000e680000000200 */
[----:B------:R-:W3:Y:S04]  /*3420*/  LDSM.16.M88.4 R56, [R26+0x1000] ;  /* 0x001000001a38783b */ /* 0x000ee80000000200 */
[----:B------:R-:W4:Y:S01]  /*3430*/  LDSM.16.M88.4 R92, [R27+0x3800] ;  /* 0x003800001b5c783b */ /* 0x000f220000000200 */
[----:B------:R-:W2:Y:S01]  /*3440*/  MUFU.EX2 R113, R113 ;  /* 0x0000007100717308 */ /* 0x000ea20000000800 */
[----:B------:R-:W-:-:S02]  /*3450*/  FADD R64, -R106, R127 ;  /* 0x0000007f6a407221 */ /* 0x000fc40000000100 */
[----:B------:R-:W-:Y:S02]  /*3460*/  LDSM.16.M88.4 R88, [R10+0x3800] ;  /* 0x003800000a58783b */ /* 0x000fe40000000200 */
[----:B------:R-:W-:Y:S02]  /*3470*/  FMUL R115, R64, 1.4426950216293334961 ;  /* 0x3fb8aa3b40737820 */ /* 0x000fe40000400000 */
[----:B------:R-:W-:Y:S01]  /*3480*/  LDSM.16.M88.4 R96, [R32+0x3000] ;  /* 0x003000002060783b */ /* 0x000fe20000000200 */
[----:B------:R-:W5:Y:S01]  /*3490*/  MUFU.EX2 R114, R114 ;  /* 0x0000007200727308 */ /* 0x000f620000000800 */
[C---:B0-----:R-:W-:Y:S02]  /*34a0*/  FMUL R64, R111.reuse, R68 ;  /* 0x000000446f407220 */ /* 0x041fe40000400000 */
[----:B------:R-:W-:Y:S01]  /*34b0*/  FMUL R65, R111, R69 ;  /* 0x000000456f417220 */ /* 0x000fe20000400000 */
[----:B------:R-:W-:Y:S04]  /*34c0*/  LDSM.16.M88.4 R100, [R32+0x3800] ;  /* 0x003800002064783b */ /* 0x000fe80000000200 */
[----:B------:R-:W0:Y:S01]  /*34d0*/  MUFU.EX2 R115, R115 ;  /* 0x0000007300737308 */ /* 0x000e220000000800 */
[----:B--2---:R-:W-:-:S02]  /*34e0*/  FMUL R66, R113, R70 ;  /* 0x0000004671427220 */ /* 0x004fc40000400000 */
[----:B------:R-:W-:Y:S02]  /*34f0*/  FMUL R67, R113, R71 ;  /* 0x0000004771437220 */ /* 0x000fe40000400000 */
[C---:B------:R-:W-:Y:S02]  /*3500*/  FMUL R68, R111.reuse, R76 ;  /* 0x0000004c6f447220 */ /* 0x040fe40000400000 */
[----:B------:R-:W-:Y:S02]  /*3510*/  FMUL R69, R111, R77 ;  /* 0x0000004d6f457220 */ /* 0x000fe40000400000 */
[C---:B------:R-:W-:Y:S02]  /*3520*/  FMUL R70, R113.reuse, R78 ;  /* 0x0000004e71467220 */ /* 0x040fe40000400000 */
[----:B------:R-:W-:Y:S02]  /*3530*/  FMUL R71, R113, R79 ;  /* 0x0000004f71477220 */ /* 0x000fe40000400000 */
[----:B------:R-:W2:Y:S01]  /*3540*/  LDSM.16.M88.4 R76, [R10+0x3000] ;  /* 0x003000000a4c783b */ /* 0x000ea20000000200 */
[----:B-1----:R-:W-:Y:S01]  /*3550*/  HMMA.16816.F32.BF16 R64, R84, R60, R64 ;  /* 0x0000003c5440723c */ /* 0x002fe20000041840 */
[----:B-----5:R-:W-:-:S02]  /*3560*/  FMUL R72, R114, R72 ;  /* 0x0000004872487220 */ /* 0x020fc40000400000 */
[----:B------:R-:W-:Y:S02]  /*3570*/  FMUL R73, R114, R73 ;  /* 0x0000004972497220 */ /* 0x000fe40000400000 */
[----:B0-----:R-:W-:-:S03]  /*3580*/  FMUL R74, R115, R74 ;  /* 0x0000004a734a7220 */ /* 0x001fc60000400000 */
[----:B---3--:R-:W-:Y:S01]  /*3590*/  HMMA.16816.F32.BF16 R68, R84, R56, R68 ;  /* 0x000000385444723c */ /* 0x008fe20000041844 */
[----:B------:R-:W-:-:S06]  /*35a0*/  FMUL R75, R115, R75 ;  /* 0x0000004b734b7220 */ /* 0x000fcc0000400000 */
[C---:B------:R-:W-:Y:S02]  /*35b0*/  FMUL R84, R114.reuse, R80 ;  /* 0x0000005072547220 */ /* 0x040fe40000400000 */
[----:B------:R-:W-:Y:S02]  /*35c0*/  FMUL R85, R114, R81 ;  /* 0x0000005172557220 */ /* 0x000fe40000400000 */
[C---:B------:R-:W-:Y:S02]  /*35d0*/  FMUL R86, R115.reuse, R82 ;  /* 0x0000005273567220 */ /* 0x040fe40000400000 */
[----:B------:R-:W-:Y:S02]  /*35e0*/  FMUL R87, R115, R83 ;  /* 0x0000005373577220 */ /* 0x000fe40000400000 */
[----:B------:R-:W0:Y:S05]  /*35f0*/  LDSM.16.M88.4 R80, [R38] ;  /* 0x000000002650783b */ /* 0x000e2a0000000200 */
[C---:B----4-:R-:W-:Y:S08]  /*3600*/  HMMA.16816.F32.BF16 R84, R92.reuse, R60, R84 ;  /* 0x0000003c5c54723c */ /* 0x050ff00000041854 */
[----:B------:R-:W-:Y:S01]  /*3610*/  HMMA.16816.F32.BF16 R92, R92, R56, R72 ;  /* 0x000000385c5c723c */ /* 0x000fe20000041848 */
[----:B------:R-:W1:Y:S07]  /*3620*/  LDSM.16.M88.4 R72, [R38+0x1000] ;  /* 0x001000002648783b */ /* 0x000e6e0000000200 */
[C---:B--2---:R-:W-:Y:S08]  /*3630*/  HMMA.16816.F32.BF16 R64, R76.reuse, R62, R64 ;  /* 0x0000003e4c40723c */ /* 0x044ff00000041840 */
[----:B------:R-:W-:Y:S01]  /*3640*/  HMMA.16816.F32.BF16 R68, R76, R58, R68 ;  /* 0x0000003a4c44723c */ /* 0x000fe20000041844 */
[----:B------:R-:W2:Y:S07]  /*3650*/  LDSM.16.M88.4 R76, [R34+0x3000] ;  /* 0x00300000224c783b */ /* 0x000eae0000000200 */
[C---:B------:R-:W-:Y:S08]  /*3660*/  HMMA.16816.F32.BF16 R84, R88.reuse, R62, R84 ;  /* 0x0000003e5854723c */ /* 0x040ff00000041854 */
[----:B------:R-:W-:Y:S01]  /*3670*/  HMMA.16816.F32.BF16 R92, R88, R58, R92 ;  /* 0x0000003a585c723c */ /* 0x000fe2000004185c */
[----:B------:R-:W3:Y:S07]  /*3680*/  LDSM.16.M88.4 R56, [R34+0x3800] ;  /* 0x003800002238783b */ /* 0x000eee0000000200 */
[C---:B0-----:R-:W-:Y:S08]  /*3690*/  HMMA.16816.F32.BF16 R64, R96.reuse, R80, R64 ;  /* 0x000000506040723c */ /* 0x041ff00000041840 */
[----:B-1----:R-:W-:Y:S08]  /*36a0*/  HMMA.16816.F32.BF16 R96, R96, R72, R68 ;  /* 0x000000486060723c */ /* 0x002ff00000041844 */
[C---:B------:R-:W-:Y:S08]  /*36b0*/  HMMA.16816.F32.BF16 R84, R100.reuse, R80, R84 ;  /* 0x000000506454723c */ /* 0x040ff00000041854 */
[----:B------:R-:W-:Y:S01]  /*36c0*/  HMMA.16816.F32.BF16 R92, R100, R72, R92 ;  /* 0x00000048645c723c */ /* 0x000fe2000004185c */
[----:B------:R-:W-:-:S07]  /*36d0*/  FFMA R17, R111, R17, R112 ;  /* 0x000000116f117223 */ /* 0x000fce0000000070 */
[----:B--2---:R-:W-:Y:S01]  /*36e0*/  HMMA.16816.F32.BF16 R68, R76, R82, R64 ;  /* 0x000000524c44723c */ /* 0x004fe20000041840 */
[----:B------:R-:W-:Y:S01]  /*36f0*/  FFMA R21, R113, R21, R108 ;  /* 0x0000001571157223 */ /* 0x000fe2000000006c */
[----:B------:R-:W-:-:S06]  /*3700*/  MOV R175, R104 ;  /* 0x0000006800af7202 */ /* 0x000fcc0000000f00 */
[----:B------:R-:W-:Y:S01]  /*3710*/  HMMA.16816.F32.BF16 R76, R76, R74, R96 ;  /* 0x0000004a4c4c723c */ /* 0x000fe20000041860 */
[----:B------:R-:W-:Y:S01]  /*3720*/  FFMA R126, R114, R126, R109 ;  /* 0x0000007e727e7223 */ /* 0x000fe2000000006d */
[----:B------:R-:W-:Y:S01]  /*3730*/  MOV R174, R107 ;  /* 0x0000006b00ae7202 */ /* 0x000fe20000000f00 */
[----:B------:R-:W-:-:S05]  /*3740*/  FFMA R39, R115, R39, R110 ;  /* 0x0000002773277223 */ /* 0x000fca000000006e */
[----:B---3--:R-:W-:Y:S01]  /*3750*/  HMMA.16816.F32.BF16 R80, R56, R82, R84 ;  /* 0x000000523850723c */ /* 0x008fe20000041854 */
[----:B------:R-:W-:Y:S02]  /*3760*/  IMAD.MOV.U32 R178, RZ, RZ, R105 ;  /* 0x000000ffffb27224 */ /* 0x000fe400078e0069 */
[----:B------:R-:W-:-:S05]  /*3770*/  IMAD.MOV.U32 R127, RZ, RZ, R106 ;  /* 0x000000ffff7f7224 */ /* 0x000fca00078e006a */
[----:B------:R-:W-:Y:S07]  /*3780*/  HMMA.16816.F32.BF16 R72, R56, R74, R92 ;  /* 0x0000004a3848723c */ /* 0x000fee000004185c */
[----:B------:R-:W-:-:S04]  /*3790*/  IMAD.MOV.U32 R56, RZ, RZ, 0x40 ;  /* 0x00000040ff387424 */ /* 0x000fc800078e00ff */
[C---:B------:R-:W-:Y:S02]  /*37a0*/  IMAD R37, R56.reuse, c[0x0][0x1b4], R37 ;  /* 0x00006d0038257a24 */ /* 0x040fe400078e0225 */
[----:B------:R-:W-:Y:S01]  /*37b0*/  IMAD R33, R56, c[0x0][0x1a4], R33 ;  /* 0x0000690038217a24 */ /* 0x000fe200078e0221 */
[----:B------:R-:W-:Y:S01]  /*37c0*/  @P2 CALL.REL.NOINC `(.L_x_0) ;  /* 0x0000001000002944 */ /* 0x000fe20003c00000 */
[----:B------:R-:W-:Y:S05]  /*37d0*/  BRA `(.L_x_1) ;  /* 0xffffe2b000007947 */ /* 0x000fea000383ffff */
.L_x_0:
[C---:B------:R-:W-:Y:S01]  /*37e0*/  LEA R10, R11.reuse, R24, 0x2 ;  /* 0x000000180b0a7211 */ /* 0x040fe200078e10ff */
[----:B------:R-:W-:Y:S01]  /*37f0*/  IMAD.MOV.U32 R58, RZ, RZ, R17 ;  /* 0x000000ffff3a7224 */ /* 0x000fe200078e0011 */
[-C--:B------:R-:W-:Y:S01]  /*3800*/  LEA R26, P3, R16, R4.reuse, 0x1 ;  /* 0x00000004101a7211 */ /* 0x080fe200078608ff */
[----:B------:R-:W-:Y:S01]  /*3810*/  IMAD.MOV.U32 R50, RZ, RZ, R39 ;  /* 0x000000ffff327224 */ /* 0x000fe200078e0027 */
[----:B------:R-:W-:Y:S01]  /*3820*/  LEA R30, P1, R12, R4, 0x1 ;  /* 0x000000040c1e7211 */ /* 0x000fe200078208ff */
[----:B------:R-:W-:Y:S01]  /*3830*/  IMAD R38, R11, 0x4, R10 ;  /* 0x000000040b267824 */ /* 0x000fe200078e020a */
[-C--:B------:R-:W-:Y:S01]  /*3840*/  LEA.HI.X.SX32 R27, R16, R7.reuse, 0x1, P3 ;  /* 0x00000007101b7211 */ /* 0x080fe200018f0eff */
[----:B------:R-:W-:Y:S01]  /*3850*/  BAR.SYNC.DEFER_BLOCKING 0x0 ;  /* 0x0000000000007b1d */ /* 0x000fe20000010000 */
[----:B------:R-:W-:-:S02]  /*3860*/  LEA.HI.X.SX32 R31, R12, R7, 0x1, P1 ;  /* 0x000000070c1f7211 */ /* 0x000fc400008f0eff */
[C---:B------:R-:W-:Y:S02]  /*3870*/  LEA R16, R11.reuse, R38, 0x2 ;  /* 0x000000260b107211 */ /* 0x040fe400078e10ff */
[-C--:B------:R-:W-:Y:S02]  /*3880*/  LEA R28, P2, R14, R4.reuse, 0x1 ;  /* 0x000000040e1c7211 */ /* 0x080fe400078408ff */
[-C--:B------:R-:W-:Y:S01]  /*3890*/  LEA R32, P1, R18, R4.reuse, 0x1 ;  /* 0x0000000412207211 */ /* 0x080fe200078208ff */
[----:B------:R-:W-:Y:S01]  /*38a0*/  IMAD R44, R11, 0x4, R16 ;  /* 0x000000040b2c7824 */ /* 0x000fe200078e0210 */
[-C--:B------:R-:W-:Y:S02]  /*38b0*/  LEA.HI.X.SX32 R29, R14, R7.reuse, 0x1, P2 ;  /* 0x000000070e1d7211 */ /* 0x080fe400010f0eff */
[----:B------:R-:W-:Y:S02]  /*38c0*/  LEA.HI.X.SX32 R33, R18, R7, 0x1, P1 ;  /* 0x0000000712217211 */ /* 0x000fe400008f0eff */
[----:B------:R-:W-:-:S02]  /*38d0*/  LEA R14, P2, R20, R4, 0x1 ;  /* 0x00000004140e7211 */ /* 0x000fc400078408ff */
[----:B------:R-:W-:Y:S02]  /*38e0*/  LEA R12, P3, R22, R4, 0x1 ;  /* 0x00000004160c7211 */ /* 0x000fe400078608ff */
[C---:B------:R-:W-:Y:S02]  /*38f0*/  LEA R18, R11.reuse, R44, 0x2 ;  /* 0x0000002c0b127211 */ /* 0x040fe400078e10ff */
[-C--:B------:R-:W-:Y:S02]  /*3900*/  LEA.HI.X.SX32 R15, R20, R7.reuse, 0x1, P2 ;  /* 0x00000007140f7211 */ /* 0x080fe400010f0eff */
[----:B------:R-:W-:Y:S01]  /*3910*/  LEA.HI.X.SX32 R13, R22, R7, 0x1, P3 ;  /* 0x00000007160d7211 */ /* 0x000fe200018f0eff */
[----:B------:R-:W-:Y:S01]  /*3920*/  IMAD R20, R11, 0x4, R18 ;  /* 0x000000040b147824 */ /* 0x000fe200078e0212 */
[-C--:B------:R-:W-:Y:S02]  /*3930*/  LEA R22, P3, R38, R4.reuse, 0x1 ;  /* 0x0000000426167211 */ /* 0x080fe400078608ff */
[----:B------:R-:W-:-:S02]  /*3940*/  LEA R36, P1, R24, R4, 0x1 ;  /* 0x0000000418247211 */ /* 0x000fc400078208ff */
[-C--:B------:R-:W-:Y:S02]  /*3950*/  LEA.HI.X.SX32 R23, R38, R7.reuse, 0x1, P3 ;  /* 0x0000000726177211 */ /* 0x080fe400018f0eff */
[C---:B------:R-:W-:Y:S02]  /*3960*/  LEA R38, R11.reuse, R20, 0x2 ;  /* 0x000000140b267211 */ /* 0x040fe400078e10ff */
[-C--:B------:R-:W-:Y:S02]  /*3970*/  LEA R34, P2, R10, R4.reuse, 0x1 ;  /* 0x000000040a227211 */ /* 0x080fe400078408ff */
[-C--:B------:R-:W-:Y:S01]  /*3980*/  LEA.HI.X.SX32 R37, R24, R7.reuse, 0x1, P1 ;  /* 0x0000000718257211 */ /* 0x080fe200008f0eff */
[----:B------:R-:W-:Y:S01]  /*3990*/  IMAD R48, R11, 0x4, R38 ;  /* 0x000000040b307824 */ /* 0x000fe200078e0226 */
[----:B------:R-:W-:Y:S02]  /*39a0*/  LEA.HI.X.SX32 R35, R10, R7, 0x1, P2 ;  /* 0x000000070a237211 */ /* 0x000fe400010f0eff */
[----:B------:R-:W-:-:S02]  /*39b0*/  LEA R42, P1, R16, R4, 0x1 ;  /* 0x00000004102a7211 */ /* 0x000fc400078208ff */
[----:B------:R-:W-:Y:S02]  /*39c0*/  LEA R40, P2, R44, R4, 0x1 ;  /* 0x000000042c287211 */ /* 0x000fe400078408ff */
[----:B------:R-:W-:Y:S02]  /*39d0*/  LEA R3, R11, R48, 0x2 ;  /* 0x000000300b037211 */ /* 0x000fe400078e10ff */
[-C--:B------:R-:W-:Y:S02]  /*39e0*/  LEA.HI.X.SX32 R43, R16, R7.reuse, 0x1, P1 ;  /* 0x00000007102b7211 */ /* 0x080fe400008f0eff */
[----:B------:R-:W-:Y:S02]  /*39f0*/  LEA.HI.X.SX32 R41, R44, R7, 0x1, P2 ;  /* 0x000000072c297211 */ /* 0x000fe400010f0eff */
[-C--:B------:R-:W-:Y:S02]  /*3a00*/  LEA R16, P4, R3, R4.reuse, 0x1 ;  /* 0x0000000403107211 */ /* 0x080fe400078808ff */
[----:B------:R-:W-:-:S02]  /*3a10*/  LEA R24, P3, R18, R4, 0x1 ;  /* 0x0000000412187211 */ /* 0x000fc400078608ff */
[-C--:B------:R-:W-:Y:S02]  /*3a20*/  LEA R44, P2, R38, R4.reuse, 0x1 ;  /* 0x00000004262c7211 */ /* 0x080fe400078408ff */
[-C--:B------:R-:W-:Y:S01]  /*3a30*/  LEA.HI.X.SX32 R17, R3, R7.reuse, 0x1, P4 ;  /* 0x0000000703117211 */ /* 0x080fe200020f0eff */
[----:B------:R-:W-:Y:S01]  /*3a40*/  FMUL R3, R58, 8388608 ;  /* 0x4b0000003a037820 */ /* 0x000fe20000400000 */
[-C--:B------:R-:W-:Y:S02]  /*3a50*/  LEA.HI.X.SX32 R25, R18, R7.reuse, 0x1, P3 ;  /* 0x0000000712197211 */ /* 0x080fe400018f0eff */
[----:B------:R-:W-:Y:S02]  /*3a60*/  LEA.HI.X.SX32 R45, R38, R7, 0x1, P2 ;  /* 0x00000007262d7211 */ /* 0x000fe400010f0eff */
[----:B------:R-:W-:Y:S02]  /*3a70*/  MOV R57, R21 ;  /* 0x0000001500397202 */ /* 0x000fe40000000f00 */
[----:B------:R-:W-:-:S02]  /*3a80*/  LEA R10, P3, R48, R4, 0x1 ;  /* 0x00000004300a7211 */ /* 0x000fc400078608ff */
[----:B------:R-:W-:Y:S02]  /*3a90*/  FSETP.GEU.AND P2, PT, R58, 1.175494350822287508e-38, PT ;  /* 0x008000003a00780b */ /* 0x000fe40003f4e000 */
[----:B------:R-:W-:Y:S01]  /*3aa0*/  LEA R46, P1, R20, R4, 0x1 ;  /* 0x00000004142e7211 */ /* 0x000fe200078208ff */
[----:B------:R-:W-:Y:S01]  /*3ab0*/  FMUL R4, R57, 8388608 ;  /* 0x4b00000039047820 */ /* 0x000fe20000400000 */
[-C--:B------:R-:W-:Y:S02]  /*3ac0*/  LEA.HI.X.SX32 R11, R48, R7.reuse, 0x1, P3 ;  /* 0x00000007300b7211 */ /* 0x080fe400018f0eff */
[----:B------:R-:W-:Y:S02]  /*3ad0*/  FSEL R67, R3, R58, !P2 ;  /* 0x0000003a03437208 */ /* 0x000fe40005000000 */
[----:B------:R-:W-:Y:S02]  /*3ae0*/  FSETP.GEU.AND P3, PT, R57, 1.175494350822287508e-38, PT ;  /* 0x008000003900780b */ /* 0x000fe40003f6e000 */
[----:B------:R-:W-:Y:S01]  /*3af0*/  LEA.HI.X.SX32 R47, R20, R7, 0x1, P1 ;  /* 0x00000007142f7211 */ /* 0x000fe200008f0eff */
[----:B------:R-:W-:Y:S01]  /*3b00*/  FMUL R7, R126, 8388608 ;  /* 0x4b0000007e077820 */ /* 0x000fe20000400000 */
[----:B------:R-:W-:-:S02]  /*3b10*/  IADD3 R3, R67, -0x3f3504f3, RZ ;  /* 0xc0cafb0d43037810 */ /* 0x000fc40007ffe0ff */
[----:B------:R-:W-:Y:S02]  /*3b20*/  FSEL R66, R4, R57, !P3 ;  /* 0x0000003904427208 */ /* 0x000fe40005800000 */
[----:B------:R-:W-:Y:S02]  /*3b30*/  FSETP.GEU.AND P4, PT, R126, 1.175494350822287508e-38, PT ;  /* 0x008000007e00780b */ /* 0x000fe40003f8e000 */
[----:B------:R-:W-:Y:S02]  /*3b40*/  LOP3.LUT R4, R3, 0xff800000, RZ, 0xc0, !PT ;  /* 0xff80000003047812 */ /* 0x000fe400078ec0ff */
[----:B------:R-:W-:Y:S02]  /*3b50*/  IADD3 R3, R66, -0x3f3504f3, RZ ;  /* 0xc0cafb0d42037810 */ /* 0x000fe40007ffe0ff */
[----:B------:R-:W-:Y:S01]  /*3b60*/  FSEL R84, R7, R126, !P4 ;  /* 0x0000007e07547208 */ /* 0x000fe20006000000 */
[C---:B------:R-:W-:Y:S01]  /*3b70*/  FMUL R7, R50.reuse, 8388608 ;  /* 0x4b00000032077820 */ /* 0x040fe20000400000 */
[----:B------:R-:W-:Y:S01]  /*3b80*/  LOP3.LUT R9, R3, 0xff800000, RZ, 0xc0, !PT ;  /* 0xff80000003097812 */ /* 0x000fe200078ec0ff */
[----:B------:R0:W1:Y:S01]  /*3b90*/  I2F R18, R4 ;  /* 0x0000000400127306 */ /* 0x0000620000201400 */
[----:B------:R-:W-:-:S02]  /*3ba0*/  FSETP.GEU.AND P5, PT, R50, 1.175494350822287508e-38, PT ;  /* 0x008000003200780b */ /* 0x000fc40003fae000 */
[----:B------:R-:W-:Y:S02]  /*3bb0*/  IADD3 R3, R84, -0x3f3504f3, RZ ;  /* 0xc0cafb0d54037810 */ /* 0x000fe40007ffe0ff */
[C---:B------:R-:W-:Y:S02]  /*3bc0*/  FSETP.GT.AND P1, PT, |R50|.reuse, 8.50705917302346158658e+37, PT ;  /* 0x7e8000003200780b */ /* 0x040fe40003f24200 */
[----:B------:R-:W-:Y:S01]  /*3bd0*/  FSEL R85, R7, R50, !P5 ;  /* 0x0000003207557208 */ /* 0x000fe20006800000 */
[----:B------:R-:W2:Y:S01]  /*3be0*/  I2F R20, R9 ;  /* 0x0000000900147306 */ /* 0x000ea20000201400 */
[----:B------:R-:W-:Y:S01]  /*3bf0*/  LOP3.LUT R21, R3, 0xff800000, RZ, 0xc0, !PT ;  /* 0xff80000003157812 */ /* 0x000fe200078ec0ff */
[----:B0-----:R-:W-:Y:S01]  /*3c00*/  IMAD.IADD R4, R67, 0x1, -R4 ;  /* 0x0000000143047824 */ /* 0x001fe200078e0a04 */
[----:B------:R-:W-:Y:S02]  /*3c10*/  FSEL R3, RZ, -23, P2 ;  /* 0xc1b80000ff037808 */ /* 0x000fe40001000000 */
[----:B------:R-:W-:Y:S01]  /*3c20*/  FSETP.GEU.AND P2, PT, |R50|, 1.175494350822287508e-38, PT ;  /* 0x008000003200780b */ /* 0x000fe20003f4e200 */
[----:B------:R-:W-:Y:S01]  /*3c30*/  FADD R4, R4, -1 ;  /* 0xbf80000004047421 */ /* 0x000fe20000000000 */
[----:B------:R-:W-:Y:S01]  /*3c40*/  IADD3 R7, R85, -0x3f3504f3, RZ ;  /* 0xc0cafb0d55077810 */ /* 0x000fe20007ffe0ff */
[----:B-1----:R-:W-:Y:S01]  /*3c50*/  FFMA.FTZ R3, R18, 1.1920928955078125e-07, R3 ;  /* 0x3400000012037823 */ /* 0x002fe20000010003 */
[----:B------:R-:W-:Y:S01]  /*3c60*/  FSEL R38, RZ, -23, P5 ;  /* 0xc1b80000ff267808 */ /* 0x000fe20002800000 */
[----:B------:R-:W-:Y:S01]  /*3c70*/  @P1 FMUL R50, R50, 0.25 ;  /* 0x3e80000032321820 */ /* 0x000fe20000400000 */
[----:B------:R-:W-:Y:S01]  /*3c80*/  LOP3.LUT R48, R7, 0xff800000, RZ, 0xc0, !PT ;  /* 0xff80000007307812 */ /* 0x000fe200078ec0ff */
[----:B------:R-:W-:Y:S01]  /*3c90*/  @P1 FMUL R75, R75, 0.25 ;  /* 0x3e8000004b4b1820 */ /* 0x000fe20000400000 */
[----:B------:R-:W-:Y:S01]  /*3ca0*/  FSEL R7, RZ, -23, P3 ;  /* 0xc1b80000ff077808 */ /* 0x000fe20001800000 */
[----:B------:R-:W-:Y:S01]  /*3cb0*/  @P1 FMUL R74, R74, 0.25 ;  /* 0x3e8000004a4a1820 */ /* 0x000fe20000400000 */
[C---:B------:R-:W-:Y:S01]  /*3cc0*/  FSETP.GT.AND P3, PT, |R126|.reuse, 8.50705917302346158658e+37, PT ;  /* 0x7e8000007e00780b */ /* 0x040fe20003f64200 */
[----:B------:R-:W-:Y:S01]  /*3cd0*/  @P1 FMUL R83, R83, 0.25 ;  /* 0x3e80000053531820 */ /* 0x000fe20000400000 */
[----:B------:R-:W-:Y:S01]  /*3ce0*/  FSETP.GEU.AND P5, PT, |R126|, 1.175494350822287508e-38, PT ;  /* 0x008000007e00780b */ /* 0x000fe20003fae200 */
[----:B------:R-:W-:Y:S01]  /*3cf0*/  @P1 FMUL R82, R82, 0.25 ;  /* 0x3e80000052521820 */ /* 0x000fe20000400000 */
[----:B------:R-:W-:Y:S01]  /*3d00*/  FSETP.GT.AND P1, PT, |R58|, 8.50705917302346158658e+37, PT ;  /* 0x7e8000003a00780b */ /* 0x000fe20003f24200 */
[----:B------:R-:W-:Y:S01]  /*3d10*/  @!P2 FMUL R50, R50, 16777216 ;  /* 0x4b8000003232a820 */ /* 0x000fe20000400000 */
[----:B------:R-:W0:Y:S01]  /*3d20*/  I2F R39, R21 ;  /* 0x0000001500277306 */ /* 0x000e220000201400 */
[----:B------:R-:W-:Y:S01]  /*3d30*/  FSEL R18, RZ, -23, P4 ;  /* 0xc1b80000ff127808 */ /* 0x000fe20002000000 */
[----:B--2---:R-:W-:Y:S01]  /*3d40*/  FFMA.FTZ R20, R20, 1.1920928955078125e-07, R7 ;  /* 0x3400000014147823 */ /* 0x004fe20000010007 */
[----:B------:R-:W-:Y:S01]  /*3d50*/  FSETP.GEU.AND P4, PT, |R58|, 1.175494350822287508e-38, PT ;  /* 0x008000003a00780b */ /* 0x000fe20003f8e200 */
[----:B------:R-:W-:Y:S01]  /*3d60*/  @!P2 FMUL R75, R75, 16777216 ;  /* 0x4b8000004b4ba820 */ /* 0x000fe20000400000 */
[----:B------:R-:W-:Y:S01]  /*3d70*/  FSETP.GEU.AND P6, PT, |R57|, 1.175494350822287508e-38, PT ;  /* 0x008000003900780b */ /* 0x000fe20003fce200 */
[----:B------:R-:W-:Y:S01]  /*3d80*/  @!P2 FMUL R74, R74, 16777216 ;  /* 0x4b8000004a4aa820 */ /* 0x000fe20000400000 */
[----:B------:R-:W-:Y:S01]  /*3d90*/  MOV R64, 0x3dc6b27f ;  /* 0x3dc6b27f00407802 */ /* 0x000fe20000000f00 */
[----:B------:R1:W2:Y:S01]  /*3da0*/  I2F R49, R48 ;  /* 0x0000003000317306 */ /* 0x0002a20000201400 */
[----:B------:R-:W-:Y:S01]  /*3db0*/  @P3 FMUL R126, R126, 0.25 ;  /* 0x3e8000007e7e3820 */ /* 0x000fe20000400000 */
[----:B------:R-:W-:Y:S01]  /*3dc0*/  IADD3 R9, R66, -R9, RZ ;  /* 0x8000000942097210 */ /* 0x000fe20007ffe0ff */
[----:B------:R-:W-:Y:S01]  /*3dd0*/  @!P2 FMUL R83, R83, 16777216 ;  /* 0x4b8000005353a820 */ /* 0x000fe20000400000 */
[----:B------:R-:W-:Y:S01]  /*3de0*/  LOP3.LUT R5, R5, 0x70, RZ, 0xc0, !PT ;  /* 0x0000007005057812 */ /* 0x000fe200078ec0ff */
[----:B------:R-:W-:Y:S01]  /*3df0*/  @!P2 FMUL R82, R82, 16777216 ;  /* 0x4b8000005252a820 */ /* 0x000fe20000400000 */
[----:B------:R-:W-:Y:S01]  /*3e00*/  FSETP.GT.AND P2, PT, |R57|, 8.50705917302346158658e+37, PT ;  /* 0x7e8000003900780b */ /* 0x000fe20003f44200 */
[----:B------:R-:W-:Y:S01]  /*3e10*/  @!P5 FMUL R126, R126, 16777216 ;  /* 0x4b8000007e7ed820 */ /* 0x000fe20000400000 */
[----:B------:R-:W3:Y:S01]  /*3e20*/  MUFU.RCP R7, R50 ;  /* 0x0000003200077308 */ /* 0x000ee20000001000 */
[----:B------:R-:W-:Y:S01]  /*3e30*/  @P1 FMUL R58, R58, 0.25 ;  /* 0x3e8000003a3a1820 */ /* 0x000fe20000400000 */
[----:B-1----:R-:W-:Y:S01]  /*3e40*/  IADD3 R48, R85, -R48, RZ ;  /* 0x8000003055307210 */ /* 0x002fe20007ffe0ff */
[----:B0-----:R-:W-:-:S02]  /*3e50*/  FFMA.FTZ R18, R39, 1.1920928955078125e-07, R18 ;  /* 0x3400000027127823 */ /* 0x001fc40000010012 */
[----:B------:R-:W-:Y:S02]  /*3e60*/  @!P4 FMUL R58, R58, 16777216 ;  /* 0x4b8000003a3ac820 */ /* 0x000fe40000400000 */
[----:B------:R-:W-:Y:S01]  /*3e70*/  @P3 FMUL R73, R73, 0.25 ;  /* 0x3e80000049493820 */ /* 0x000fe20000400000 */
[----:B------:R-:W0:Y:S01]  /*3e80*/  MUFU.RCP R50, R126 ;  /* 0x0000007e00327308 */ /* 0x000e220000001000 */
[----:B--2---:R-:W-:Y:S02]  /*3e90*/  FFMA.FTZ R49, R49, 1.1920928955078125e-07, R38 ;  /* 0x3400000031317823 */ /* 0x004fe40000010026 */
[----:B------:R-:W-:Y:S02]  /*3ea0*/  @P3 FMUL R72, R72, 0.25 ;  /* 0x3e80000048483820 */ /* 0x000fe40000400000 */
[----:B------:R-:W-:Y:S02]  /*3eb0*/  @P3 FMUL R81, R81, 0.25 ;  /* 0x3e80000051513820 */ /* 0x000fe40000400000 */
[----:B------:R-:W-:Y:S01]  /*3ec0*/  @P3 FMUL R80, R80, 0.25 ;  /* 0x3e80000050503820 */ /* 0x000fe20000400000 */
[----:B------:R-:W-:Y:S01]  /*3ed0*/  ISETP.GE.U32.AND P3, PT, R84, 0x7f800000, PT ;  /* 0x7f8000005400780c */ /* 0x000fe20003f66070 */
[----:B---3--:R-:W-:-:S02]  /*3ee0*/  FMUL R38, R7, R75 ;  /* 0x0000004b07267220 */ /* 0x008fc40000400000 */
[C---:B------:R-:W-:Y:S02]  /*3ef0*/  FMUL R39, R7.reuse, R74 ;  /* 0x0000004a07277220 */ /* 0x040fe40000400000 */
[C---:B------:R-:W-:Y:S02]  /*3f00*/  FMUL R53, R7.reuse, R83 ;  /* 0x0000005307357220 */ /* 0x040fe40000400000 */
[----:B------:R-:W-:Y:S02]  /*3f10*/  FMUL R54, R7, R82 ;  /* 0x0000005207367220 */ /* 0x000fe40000400000 */
[----:B------:R-:W1:Y:S01]  /*3f20*/  MUFU.RCP R7, R58 ;  /* 0x0000003a00077308 */ /* 0x000e620000001000 */
[----:B------:R-:W-:Y:S01]  /*3f30*/  @P2 FMUL R57, R57, 0.25 ;  /* 0x3e80000039392820 */ /* 0x000fe20000400000 */
[----:B------:R-:W-:Y:S01]  /*3f40*/  F2FP.BF16.PACK_AB R53, R38, R53 ;  /* 0x000000352635723e */ /* 0x000fe200000010ff */
[----:B------:R-:W-:Y:S01]  /*3f50*/  @!P5 FMUL R73, R73, 16777216 ;  /* 0x4b8000004949d820 */ /* 0x000fe20000400000 */
[----:B------:R-:W-:Y:S01]  /*3f60*/  F2FP.BF16.PACK_AB R39, R39, R54 ;  /* 0x000000362727723e */ /* 0x000fe200000010ff */
[----:B------:R-:W-:Y:S01]  /*3f70*/  @!P5 FMUL R72, R72, 16777216 ;  /* 0x4b8000004848d820 */ /* 0x000fe20000400000 */
[C---:B------:R-:W-:Y:S01]  /*3f80*/  LOP3.LUT R38, R6.reuse, 0x4, RZ, 0x3c, !PT ;  /* 0x0000000406267812 */ /* 0x040fe200078e3cff */
[----:B------:R-:W-:Y:S01]  /*3f90*/  @!P5 FMUL R81, R81, 16777216 ;  /* 0x4b8000005151d820 */ /* 0x000fe20000400000 */
[----:B------:R-:W-:Y:S01]  /*3fa0*/  LOP3.LUT R54, R6, 0x44, RZ, 0x3c, !PT ;  /* 0x0000004406367812 */ /* 0x000fe200078e3cff */
[----:B------:R-:W-:Y:S01]  /*3fb0*/  @!P5 FMUL R80, R80, 16777216 ;  /* 0x4b8000005050d820 */ /* 0x000fe20000400000 */
[----:B------:R-:W-:Y:S01]  /*3fc0*/  ISETP.GE.U32.AND P5, PT, R66, 0x7f800000, PT ;  /* 0x7f8000004200780c */ /* 0x000fe20003fa6070 */
[----:B------:R-:W-:-:S02]  /*3fd0*/  @P1 FMUL R77, R77, 0.25 ;  /* 0x3e8000004d4d1820 */ /* 0x000fc40000400000 */
[----:B------:R-:W-:Y:S02]  /*3fe0*/  @P1 FMUL R76, R76, 0.25 ;  /* 0x3e8000004c4c1820 */ /* 0x000fe40000400000 */
[----:B------:R-:W-:Y:S02]  /*3ff0*/  @P1 FMUL R69, R69, 0.25 ;  /* 0x3e80000045451820 */ /* 0x000fe40000400000 */
[----:B------:R-:W-:Y:S01]  /*4000*/  @P1 FMUL R68, R68, 0.25 ;  /* 0x3e80000044441820 */ /* 0x000fe20000400000 */
[----:B------:R-:W-:Y:S01]  /*4010*/  ISETP.GE.U32.AND P1, PT, R85, 0x7f800000, PT ;  /* 0x7f8000005500780c */ /* 0x000fe20003f26070 */
[----:B------:R-:W-:Y:S02]  /*4020*/  @!P6 FMUL R57, R57, 16777216 ;  /* 0x4b8000003939e820 */ /* 0x000fe40000400000 */
[C---:B0-----:R-:W-:Y:S02]  /*4030*/  FMUL R51, R50.reuse, R73 ;  /* 0x0000004932337220 */ /* 0x041fe40000400000 */
[----:B------:R-:W-:-:S02]  /*4040*/  FMUL R52, R50, R72 ;  /* 0x0000004832347220 */ /* 0x000fc40000400000 */
[C---:B------:R-:W-:Y:S02]  /*4050*/  FMUL R56, R50.reuse, R81 ;  /* 0x0000005132387220 */ /* 0x040fe40000400000 */
[----:B------:R-:W-:Y:S02]  /*4060*/  FMUL R55, R50, R80 ;  /* 0x0000005032377220 */ /* 0x000fe40000400000 */
[----:B------:R-:W-:Y:S01]  /*4070*/  @!P4 FMUL R77, R77, 16777216 ;  /* 0x4b8000004d4dc820 */ /* 0x000fe20000400000 */
[----:B------:R-:W0:Y:S01]  /*4080*/  MUFU.RCP R50, R57 ;  /* 0x0000003900327308 */ /* 0x000e220000001000 */
[----:B------:R-:W-:Y:S01]  /*4090*/  @!P4 FMUL R76, R76, 16777216 ;  /* 0x4b8000004c4cc820 */ /* 0x000fe20000400000 */
[----:B------:R-:W-:Y:S01]  /*40a0*/  F2FP.BF16.PACK_AB R52, R52, R55 ;  /* 0x000000373434723e */ /* 0x000fe200000010ff */
[----:B------:R-:W-:Y:S01]  /*40b0*/  @!P4 FMUL R69, R69, 16777216 ;  /* 0x4b8000004545c820 */ /* 0x000fe20000400000 */
[----:B------:R-:W-:Y:S01]  /*40c0*/  LOP3.LUT R55, R6, 0x40, RZ, 0x3c, !PT ;  /* 0x0000004006377812 */ /* 0x000fe200078e3cff */
[----:B------:R-:W-:Y:S01]  /*40d0*/  @!P4 FMUL R68, R68, 16777216 ;  /* 0x4b8000004444c820 */ /* 0x000fe20000400000 */
[----:B------:R-:W-:Y:S01]  /*40e0*/  F2FP.BF16.PACK_AB R51, R51, R56 ;  /* 0x000000383333723e */ /* 0x000fe200000010ff */
[----:B-1----:R-:W-:Y:S01]  /*40f0*/  FMUL R59, R7, R77 ;  /* 0x0000004d073b7220 */ /* 0x002fe20000400000 */
[----:B------:R-:W-:Y:S01]  /*4100*/  ISETP.GE.U32.AND P4, PT, R67, 0x7f800000, PT ;  /* 0x7f8000004300780c */ /* 0x000fe20003f86070 */
[----:B------:R-:W-:-:S02]  /*4110*/  FMUL R60, R7, R76 ;  /* 0x0000004c073c7220 */ /* 0x000fc40000400000 */
[C---:B------:R-:W-:Y:S02]  /*4120*/  FMUL R62, R7.reuse, R69 ;  /* 0x00000045073e7220 */ /* 0x040fe40000400000 */
[----:B------:R-:W-:Y:S02]  /*4130*/  FMUL R63, R7, R68 ;  /* 0x00000044073f7220 */ /* 0x000fe40000400000 */
[----:B------:R-:W-:Y:S01]  /*4140*/  FFMA.FTZ R7, R4, R64, -0.16845393180847167969 ;  /* 0xbe2c7f3004077423 */ /* 0x000fe20000010040 */
[----:B------:R-:W-:Y:S01]  /*4150*/  F2FP.BF16.PACK_AB R59, R59, R62 ;  /* 0x0000003e3b3b723e */ /* 0x000fe200000010ff */
[----:B------:R-:W-:Y:S01]  /*4160*/  @P2 FMUL R79, R79, 0.25 ;  /* 0x3e8000004f4f2820 */ /* 0x000fe20000400000 */
[----:B------:R-:W-:Y:S01]  /*4170*/  F2FP.BF16.PACK_AB R63, R60, R63 ;  /* 0x0000003f3c3f723e */ /* 0x000fe200000010ff */
[----:B------:R-:W-:Y:S02]  /*4180*/  @P2 FMUL R78, R78, 0.25 ;  /* 0x3e8000004e4e2820 */ /* 0x000fe40000400000 */
[----:B------:R-:W-:Y:S01]  /*4190*/  @P2 FMUL R70, R70, 0.25 ;  /* 0x3e80000046462820 */ /* 0x000fe20000400000 */
[----:B------:R-:W-:Y:S01]  /*41a0*/  STS [R6+0x80], R59 ;  /* 0x0000803b06007388 */ /* 0x000fe20000000800 */
[----:B------:R-:W-:Y:S01]  /*41b0*/  @P2 FMUL R71, R71, 0.25 ;  /* 0x3e80000047472820 */ /* 0x000fe20000400000 */
[----:B------:R-:W-:Y:S01]  /*41c0*/  FSETP.NEU.AND P2, PT, R67, RZ, PT ;  /* 0x000000ff4300720b */ /* 0x000fe20003f4d000 */
[----:B------:R-:W-:Y:S01]  /*41d0*/  FFMA.FTZ R7, R4, R7, 0.1716887056827545166 ;  /* 0x3e2fcf2a04077423 */ /* 0x000fe20000010007 */
[----:B------:R1:W-:Y:S01]  /*41e0*/  STS [R6], R63 ;  /* 0x0000003f06007388 */ /* 0x0003e20000000800 */
[----:B------:R-:W-:-:S02]  /*41f0*/  @!P6 FMUL R79, R79, 16777216 ;  /* 0x4b8000004f4fe820 */ /* 0x000fc40000400000 */
[----:B------:R-:W-:Y:S02]  /*4200*/  @!P6 FMUL R78, R78, 16777216 ;  /* 0x4b8000004e4ee820 */ /* 0x000fe40000400000 */
[----:B------:R-:W-:Y:S02]  /*4210*/  @!P6 FMUL R70, R70, 16777216 ;  /* 0x4b8000004646e820 */ /* 0x000fe40000400000 */
[----:B------:R-:W-:Y:S02]  /*4220*/  @!P6 FMUL R71, R71, 16777216 ;  /* 0x4b8000004747e820 */ /* 0x000fe40000400000 */
[----:B------:R-:W-:Y:S02]  /*4230*/  FFMA.FTZ R7, R4, R7, -0.17900948226451873779 ;  /* 0xbe374e4304077423 */ /* 0x000fe40000010007 */
[C---:B0-----:R-:W-:Y:S02]  /*4240*/  FMUL R57, R50.reuse, R79 ;  /* 0x0000004f32397220 */ /* 0x041fe40000400000 */
[----:B------:R-:W-:-:S02]  /*4250*/  FMUL R58, R50, R78 ;  /* 0x0000004e323a7220 */ /* 0x000fc40000400000 */
[C---:B------:R-:W-:Y:S02]  /*4260*/  FMUL R61, R50.reuse, R70 ;  /* 0x00000046323d7220 */ /* 0x040fe40000400000 */
[----:B------:R-:W-:Y:S02]  /*4270*/  FMUL R50, R50, R71 ;  /* 0x0000004732327220 */ /* 0x000fe40000400000 */
[----:B------:R-:W-:Y:S01]  /*4280*/  FFMA.FTZ R7, R4, R7, 0.20512372255325317383 ;  /* 0x3e520bf404077423 */ /* 0x000fe20000010007 */
[----:B------:R-:W-:Y:S01]  /*4290*/  F2FP.BF16.PACK_AB R58, R58, R61 ;  /* 0x0000003d3a3a723e */ /* 0x000fe200000010ff */
[----:B------:R-:W-:Y:S01]  /*42a0*/  IMAD.IADD R21, R84, 0x1, -R21 ;  /* 0x0000000154157824 */ /* 0x000fe200078e0a15 */
[----:B------:R-:W-:Y:S01]  /*42b0*/  F2FP.BF16.PACK_AB R50, R57, R50 ;  /* 0x000000323932723e */ /* 0x000fe200000010ff */
[----:B------:R-:W-:Y:S02]  /*42c0*/  FFMA.FTZ R7, R4, R7, -0.24046532809734344482 ;  /* 0xbe763c8b04077423 */ /* 0x000fe40000010007 */
[----:B------:R-:W-:Y:S01]  /*42d0*/  STS [R55+0x400], R58 ;  /* 0x0004003a37007388 */ /* 0x000fe20000000800 */
[----:B------:R-:W-:-:S02]  /*42e0*/  FADD R21, R21, -1 ;  /* 0xbf80000015157421 */ /* 0x000fc40000000000 */
[----:B------:R-:W-:Y:S01]  /*42f0*/  FFMA.FTZ R7, R4, R7, 0.28857114911079406738 ;  /* 0x3e93bf9904077423 */ /* 0x000fe20000010007 */
[----:B------:R-:W-:Y:S01]  /*4300*/  STS [R55+0x480], R50 ;  /* 0x0004803237007388 */ /* 0x000fe20000000800 */
[----:B------:R-:W-:Y:S02]  /*4310*/  FADD R48, R48, -1 ;  /* 0xbf80000030307421 */ /* 0x000fe40000000000 */
[C---:B------:R-:W-:Y:S01]  /*4320*/  FFMA.FTZ R7, R4.reuse, R7, -0.36067417263984680176 ;  /* 0xbeb8aa4904077423 */ /* 0x040fe20000010007 */
[----:B------:R-:W-:Y:S01]  /*4330*/  STS [R38+0x800], R52 ;  /* 0x0008003426007388 */ /* 0x000fe20000000800 */
[----:B------:R-:W-:Y:S02]  /*4340*/  FADD R9, R9, -1 ;  /* 0xbf80000009097421 */ /* 0x000fe40000000000 */
[----:B------:R-:W-:Y:S01]  /*4350*/  FFMA.FTZ R7, R4, R7, 0.48089820146560668945 ;  /* 0x3ef6384a04077423 */ /* 0x000fe20000010007 */
[----:B------:R0:W-:Y:S01]  /*4360*/  STS [R38+0x880], R51 ;  /* 0x0008803326007388 */ /* 0x0001e20000000800 */
[----:B-1----:R-:W-:-:S02]  /*4370*/  FFMA.FTZ R6, R9, R64, -0.16845393180847167969 ;  /* 0xbe2c7f3009067423 */ /* 0x002fc40000010040 */
[C---:B------:R-:W-:Y:S01]  /*4380*/  FFMA.FTZ R7, R4.reuse, R7, -0.72134751081466674805 ;  /* 0xbf38aa3b04077423 */ /* 0x040fe20000010007 */
[----:B------:R1:W-:Y:S01]  /*4390*/  STS [R54+0xc00], R39 ;  /* 0x000c002736007388 */ /* 0x0003e20000000800 */
[C---:B------:R-:W-:Y:S02]  /*43a0*/  FFMA.FTZ R6, R9.reuse, R6, 0.1716887056827545166 ;  /* 0x3e2fcf2a09067423 */ /* 0x040fe40000010006 */
[C---:B------:R-:W-:Y:S01]  /*43b0*/  FMUL R7, R4.reuse, R7 ;  /* 0x0000000704077220 */ /* 0x040fe20000400000 */
[----:B------:R-:W-:Y:S01]  /*43c0*/  STS [R54+0xc80], R53 ;  /* 0x000c803536007388 */ /* 0x000fe20000000800 */
[----:B------:R-:W-:Y:S02]  /*43d0*/  FFMA.FTZ R6, R9, R6, -0.17900948226451873779 ;  /* 0xbe374e4309067423 */ /* 0x000fe40000010006 */
[----:B------:R-:W-:Y:S01]  /*43e0*/  FMUL R7, R4, R7 ;  /* 0x0000000704077220 */ /* 0x000fe20000400000 */
[----:B------:R-:W-:Y:S01]  /*43f0*/  BAR.SYNC.DEFER_BLOCKING 0x0 ;  /* 0x0000000000007b1d */ /* 0x000fe20000010000 */
[----:B0-----:R-:W-:-:S02]  /*4400*/  FFMA.FTZ R38, R21, R64, -0.16845393180847167969 ;  /* 0xbe2c7f3015267423 */ /* 0x001fc40000010040 */
[----:B-1----:R-:W-:Y:S02]  /*4410*/  FFMA.FTZ R39, R48, R64, -0.16845393180847167969 ;  /* 0xbe2c7f3030277423 */ /* 0x002fe40000010040 */
[----:B------:R-:W-:Y:S01]  /*4420*/  FFMA.FTZ R4, R4, 1.4426950216293334961, R7 ;  /* 0x3fb8aa3b04047823 */ /* 0x000fe20000010007 */
[----:B------:R-:W-:Y:S01]  /*4430*/  LOP3.LUT R7, R8, 0x4, RZ, 0x3c, !PT ;  /* 0x0000000408077812 */ /* 0x000fe200078e3cff */
[C---:B------:R-:W-:Y:S02]  /*4440*/  FFMA.FTZ R38, R21.reuse, R38, 0.1716887056827545166 ;  /* 0x3e2fcf2a15267423 */ /* 0x040fe40000010026 */
[C---:B------:R-:W-:Y:S02]  /*4450*/  FFMA.FTZ R39, R48.reuse, R39, 0.1716887056827545166 ;  /* 0x3e2fcf2a30277423 */ /* 0x040fe40000010027 */
[----:B------:R-:W-:Y:S02]  /*4460*/  FFMA.FTZ R38, R21, R38, -0.17900948226451873779 ;  /* 0xbe374e4315267423 */ /* 0x000fe40000010026 */
[----:B------:R-:W-:-:S02]  /*4470*/  FFMA.FTZ R39, R48, R39, -0.17900948226451873779 ;  /* 0xbe374e4330277423 */ /* 0x000fc40000010027 */
[C---:B------:R-:W-:Y:S02]  /*4480*/  FFMA.FTZ R38, R21.reuse, R38, 0.20512372255325317383 ;  /* 0x3e520bf415267423 */ /* 0x040fe40000010026 */
[C---:B------:R-:W-:Y:S02]  /*4490*/  FFMA.FTZ R39, R48.reuse, R39, 0.20512372255325317383 ;  /* 0x3e520bf430277423 */ /* 0x040fe40000010027 */
[----:B------:R-:W-:Y:S02]  /*44a0*/  FFMA.FTZ R38, R21, R38, -0.24046532809734344482 ;  /* 0xbe763c8b15267423 */ /* 0x000fe40000010026 */
[----:B------:R-:W-:Y:S02]  /*44b0*/  FFMA.FTZ R39, R48, R39, -0.24046532809734344482 ;  /* 0xbe763c8b30277423 */ /* 0x000fe40000010027 */
[----:B------:R-:W-:Y:S01]  /*44c0*/  FFMA.FTZ R6, R9, R6, 0.20512372255325317383 ;  /* 0x3e520bf409067423 */ /* 0x000fe20000010006 */
[----:B------:R-:W0:Y:S01]  /*44d0*/  LDS R51, [R8] ;  /* 0x0000000008337984 */ /* 0x000e220000000800 */
[----:B------:R-:W-:-:S02]  /*44e0*/  FFMA.FTZ R38, R21, R38, 0.28857114911079406738 ;  /* 0x3e93bf9915267423 */ /* 0x000fc40000010026 */
[C---:B------:R-:W-:Y:S01]  /*44f0*/  FFMA.FTZ R39, R48.reuse, R39, 0.28857114911079406738 ;  /* 0x3e93bf9930277423 */ /* 0x040fe20000010027 */
[----:B------:R-:W1:Y:S01]  /*4500*/  LDS R59, [R7] ;  /* 0x00000000073b7984 */ /* 0x000e620000000800 */
[----:B------:R-:W-:Y:S02]  /*4510*/  FFMA.FTZ R6, R9, R6, -0.24046532809734344482 ;  /* 0xbe763c8b09067423 */ /* 0x000fe40000010006 */
[----:B------:R-:W-:Y:S01]  /*4520*/  FFMA.FTZ R38, R21, R38, -0.36067417263984680176 ;  /* 0xbeb8aa4915267423 */ /* 0x000fe20000010026 */
[----:B------:R-:W2:Y:S01]  /*4530*/  LDS R53, [R8+0x100] ;  /* 0x0001000008357984 */ /* 0x000ea20000000800 */
[----:B------:R-:W-:Y:S02]  /*4540*/  FFMA.FTZ R39, R48, R39, -0.36067417263984680176 ;  /* 0xbeb8aa4930277423 */ /* 0x000fe40000010027 */
[----:B------:R-:W-:Y:S01]  /*4550*/  FFMA.FTZ R6, R9, R6, 0.28857114911079406738 ;  /* 0x3e93bf9909067423 */ /* 0x000fe20000010006 */
[----:B------:R-:W3:Y:S01]  /*4560*/  LDS R61, [R7+0x100] ;  /* 0x00010000073d7984 */ /* 0x000ee20000000800 */
[----:B------:R-:W-:-:S02]  /*4570*/  FFMA.FTZ R38, R21, R38, 0.48089820146560668945 ;  /* 0x3ef6384a15267423 */ /* 0x000fc40000010026 */
[C---:B------:R-:W-:Y:S01]  /*4580*/  FFMA.FTZ R39, R48.reuse, R39, 0.48089820146560668945 ;  /* 0x3ef6384a30277423 */ /* 0x040fe20000010027 */
[----:B------:R-:W4:Y:S01]  /*4590*/  LDS R55, [R8+0x200] ;  /* 0x0002000008377984 */ /* 0x000f220000000800 */
[----:B------:R-:W-:Y:S02]  /*45a0*/  FFMA.FTZ R6, R9, R6, -0.36067417263984680176 ;  /* 0xbeb8aa4909067423 */ /* 0x000fe40000010006 */
[----:B------:R-:W-:Y:S01]  /*45b0*/  FFMA.FTZ R38, R21, R38, -0.72134751081466674805 ;  /* 0xbf38aa3b15267423 */ /* 0x000fe20000010026 */
[----:B------:R-:W5:Y:S01]  /*45c0*/  LDS R63, [R7+0x200] ;  /* 0x00020000073f7984 */ /* 0x000f620000000800 */
[----:B------:R-:W-:Y:S02]  /*45d0*/  FFMA.FTZ R39, R48, R39, -0.72134751081466674805 ;  /* 0xbf38aa3b30277423 */ /* 0x000fe40000010027 */
[----:B------:R-:W-:Y:S01]  /*45e0*/  FFMA.FTZ R6, R9, R6, 0.48089820146560668945 ;  /* 0x3ef6384a09067423 */ /* 0x000fe20000010006 */
[----:B------:R-:W5:Y:S01]  /*45f0*/  LDS R57, [R8+0x300] ;  /* 0x0003000008397984 */ /* 0x000f620000000800 */
[----:B------:R-:W-:-:S02]  /*4600*/  FMUL R38, R21, R38 ;  /* 0x0000002615267220 */ /* 0x000fc40000400000 */
[C---:B------:R-:W-:Y:S01]  /*4610*/  FMUL R39, R48.reuse, R39 ;  /* 0x0000002730277220 */ /* 0x040fe20000400000 */
[----:B------:R0:W5:Y:S01]  /*4620*/  LDS R65, [R7+0x300] ;  /* 0x0003000007417984 */ /* 0x0001620000000800 */
[----:B------:R-:W-:Y:S02]  /*4630*/  FFMA.FTZ R6, R9, R6, -0.72134751081466674805 ;  /* 0xbf38aa3b09067423 */ /* 0x000fe40000010006 */
[----:B------:R-:W-:Y:S02]  /*4640*/  FADD R3, R3, R4 ;  /* 0x0000000403037221 */ /* 0x000fe40000000000 */
[----:B------:R-:W-:Y:S02]  /*4650*/  FMUL R38, R21, R38 ;  /* 0x0000002615267220 */ /* 0x000fe40000400000 */
[----:B------:R-:W-:Y:S01]  /*4660*/  @P4 IMAD.MOV.U32 R4, RZ, RZ, 0x7f800000 ;  /* 0x7f800000ff044424 */ /* 0x000fe200078e00ff */
[----:B0-----:R-:W-:Y:S01]  /*4670*/  @P5 MOV R7, 0x7f800000 ;  /* 0x7f80000000075802 */ /* 0x001fe20000000f00 */
[----:B------:R-:W-:-:S02]  /*4680*/  FMUL R39, R48, R39 ;  /* 0x0000002730277220 */ /* 0x000fc40000400000 */
[----:B------:R-:W-:Y:S01]  /*4690*/  FMUL R6, R9, R6 ;  /* 0x0000000609067220 */ /* 0x000fe20000400000 */
[----:B------:R-:W-:Y:S01]  /*46a0*/  STG.E.U16 [R30.64], R51 ;  /* 0x000000331e007986 */ /* 0x000fe2000c101504 */
[----:B------:R-:W-:Y:S02]  /*46b0*/  FFMA.FTZ R21, R21, 1.4426950216293334961, R38 ;  /* 0x3fb8aa3b15157823 */ /* 0x000fe40000010026 */
[----:B------:R-:W-:Y:S01]  /*46c0*/  @P4 FFMA.FTZ R3, R67, R4, +INF ;  /* 0x7f80000043034423 */ /* 0x000fe20000010004 */
[----:B------:R-:W-:Y:S01]  /*46d0*/  @P1 MOV R4, 0x7f800000 ;  /* 0x7f80000000041802 */ /* 0x000fe20000000f00 */
[----:B------:R-:W-:Y:S01]  /*46e0*/  FFMA.FTZ R48, R48, 1.4426950216293334961, R39 ;  /* 0x3fb8aa3b30307823 */ /* 0x000fe20000010027 */
[----:B-1----:R-:W-:Y:S01]  /*46f0*/  STG.E.U16 [R28.64], R59 ;  /* 0x0000003b1c007986 */ /* 0x002fe2000c101504 */
[----:B------:R-:W-:Y:S01]  /*4700*/  FMUL R6, R9, R6 ;  /* 0x0000000609067220 */ /* 0x000fe20000400000 */
[----:B------:R-:W-:Y:S01]  /*4710*/  FSETP.NEU.AND P4, PT, R66, RZ, PT ;  /* 0x000000ff4200720b */ /* 0x000fe20003f8d000 */
[----:B------:R-:W-:Y:S01]  /*4720*/  FADD R18, R18, R21 ;  /* 0x0000001512127221 */ /* 0x000fe20000000000 */
[----:B--2---:R-:W-:Y:S01]  /*4730*/  STG.E.U16 [R26.64], R53 ;  /* 0x000000351a007986 */ /* 0x004fe2000c101504 */
[----:B------:R-:W-:Y:S01]  /*4740*/  FADD R48, R49, R48 ;  /* 0x0000003031307221 */ /* 0x000fe20000000000 */
[----:B------:R-:W-:Y:S01]  /*4750*/  FSEL R3, R3, -INF , P2 ;  /* 0xff80000003037808 */ /* 0x000fe20001000000 */
[----:B------:R-:W-:Y:S01]  /*4760*/  @P3 IMAD.MOV.U32 R21, RZ, RZ, 0x7f800000 ;  /* 0x7f800000ff153424 */ /* 0x000fe200078e00ff */
[----:B---3--:R-:W-:Y:S01]  /*4770*/  STG.E.U16 [R32.64], R61 ;  /* 0x0000003d20007986 */ /* 0x008fe2000c101504 */
[--C-:B------:R-:W-:Y:S01]  /*4780*/  FFMA.FTZ R9, R9, 1.4426950216293334961, R6.reuse ;  /* 0x3fb8aa3b09097823 */ /* 0x100fe20000010006 */
[----:B------:R-:W-:Y:S01]  /*4790*/  PRMT R6, R61, 0x7632, R6 ;  /* 0x000076323d067816 */ /* 0x000fe20000000006 */
[----:B------:R-:W-:Y:S01]  /*47a0*/  @P1 FFMA.FTZ R48, R85, R4, +INF ;  /* 0x7f80000055301423 */ /* 0x000fe20000010004 */
[----:B------:R-:W-:Y:S01]  /*47b0*/  PRMT R4, R51, 0x7632, R4 ;  /* 0x0000763233047816 */ /* 0x000fe20000000004 */
[----:B----4-:R-:W-:Y:S01]  /*47c0*/  STG.E.U16 [R14.64], R55 ;  /* 0x000000370e007986 */ /* 0x010fe2000c101504 */
[----:B------:R-:W-:Y:S01]  /*47d0*/  @P3 FFMA.FTZ R18, R84, R21, +INF ;  /* 0x7f80000054123423 */ /* 0x000fe20000010015 */
[----:B------:R-:W-:Y:S01]  /*47e0*/  PRMT R21, R59, 0x7632, R21 ;  /* 0x000076323b157816 */ /* 0x000fe20000000015 */
[----:B------:R-:W-:Y:S01]  /*47f0*/  FADD R9, R20, R9 ;  /* 0x0000000914097221 */ /* 0x000fe20000000000 */
[----:B-----5:R0:W-:Y:S01]  /*4800*/  STG.E.U16 [R12.64], R63 ;  /* 0x0000003f0c007986 */ /* 0x0201e2000c101504 */
[----:B------:R-:W-:Y:S01]  /*4810*/  PRMT R20, R53, 0x7632, R20 ;  /* 0x0000763235147816 */ /* 0x000fe20000000014 */
[----:B------:R-:W-:Y:S01]  /*4820*/  @P5 FFMA.FTZ R9, R66, R7, +INF ;  /* 0x7f80000042095423 */ /* 0x000fe20000010007 */
[----:B------:R-:W-:Y:S01]  /*4830*/  FSETP.NEU.AND P5, PT, R84, RZ, PT ;  /* 0x000000ff5400720b */ /* 0x000fe20003fad000 */
[----:B------:R1:W-:Y:S01]  /*4840*/  STG.E.U16 [R36.64], R57 ;  /* 0x0000003924007986 */ /* 0x0003e2000c101504 */
[----:B------:R-:W-:-:S02]  /*4850*/  PRMT R8, R65, 0x7632, R8 ;  /* 0x0000763241087816 */ /* 0x000fc40000000008 */
[----:B------:R-:W-:Y:S01]  /*4860*/  FSETP.NEU.AND P3, PT, R85, RZ, PT ;  /* 0x000000ff5500720b */ /* 0x000fe20003f6d000 */
[----:B------:R-:W-:Y:S01]  /*4870*/  STG.E.U16 [R34.64], R65 ;  /* 0x0000004122007986 */ /* 0x000fe2000c101504 */
[----:B------:R-:W-:Y:S02]  /*4880*/  FSEL R18, R18, -INF , P5 ;  /* 0xff80000012127808 */ /* 0x000fe40002800000 */
[----:B------:R-:W-:Y:S01]  /*4890*/  FSEL R7, R48, -INF , P3 ;  /* 0xff80000030077808 */ /* 0x000fe20001800000 */
[----:B------:R2:W-:Y:S01]  /*48a0*/  STG.E.U16 [R22.64], R4 ;  /* 0x0000000416007986 */ /* 0x0005e2000c101504 */
[----:B0-----:R-:W-:Y:S01]  /*48b0*/  PRMT R63, R63, 0x7632, R63 ;  /* 0x000076323f3f7816 */ /* 0x001fe2000000003f */
[----:B------:R-:W-:Y:S02]  /*48c0*/  FFMA R12, R3, 0.69314718246459960938, R104 ;  /* 0x3f317218030c7823 */ /* 0x000fe40000000068 */
[----:B------:R0:W-:Y:S01]  /*48d0*/  STG.E.U16 [R42.64], R21 ;  /* 0x000000152a007986 */ /* 0x0001e2000c101504 */
[----:B-1----:R-:W-:Y:S01]  /*48e0*/  PRMT R57, R57, 0x7632, R57 ;  /* 0x0000763239397816 */ /* 0x002fe20000000039 */
[----:B------:R-:W-:-:S02]  /*48f0*/  FFMA R14, R18, 0.69314718246459960938, R107 ;  /* 0x3f317218120e7823 */ /* 0x000fc4000000006b */
[----:B------:R0:W-:Y:S01]  /*4900*/  STG.E.U16 [R40.64], R20 ;  /* 0x0000001428007986 */ /* 0x0001e2000c101504 */
[----:B------:R-:W-:Y:S01]  /*4910*/  FFMA R15, R7, 0.69314718246459960938, R106 ;  /* 0x3f317218070f7823 */ /* 0x000fe2000000006a */
[----:B--2---:R-:W-:Y:S02]  /*4920*/  PRMT R23, R55, 0x7632, R23 ;  /* 0x0000763237177816 */ /* 0x004fe40000000017 */
[----:B------:R0:W-:Y:S01]  /*4930*/  STG.E.U16 [R24.64], R6 ;  /* 0x0000000618007986 */ /* 0x0001e2000c101504 */
[----:B------:R-:W-:-:S03]  /*4940*/  FSEL R4, R9, -INF , P4 ;  /* 0xff80000009047808 */ /* 0x000fc60002000000 */
[----:B------:R0:W-:Y:S02]  /*4950*/  STG.E.U16 [R46.64], R23 ;  /* 0x000000172e007986 */ /* 0x0001e4000c101504 */
[----:B------:R-:W-:Y:S02]  /*4960*/  FFMA R13, R4, 0.69314718246459960938, R105 ;  /* 0x3f317218040d7823 */ /* 0x000fe40000000069 */
[----:B------:R0:W-:Y:S04]  /*4970*/  STG.E.U16 [R44.64], R63 ;  /* 0x0000003f2c007986 */ /* 0x0001e8000c101504 */
[----:B------:R0:W-:Y:S04]  /*4980*/  STG.E.U16 [R10.64], R57 ;  /* 0x000000390a007986 */ /* 0x0001e8000c101504 */
[----:B------:R0:W-:Y:S04]  /*4990*/  STG.E.U16 [R16.64], R8 ;  /* 0x0000000810007986 */ /* 0x0001e8000c101504 */
[----:B------:R-:W-:Y:S06]  /*49a0*/  BAR.SYNC.DEFER_BLOCKING 0x0 ;  /* 0x0000000000007b1d */ /* 0x000fec0000010000 */
[----:B------:R0:W-:Y:S04]  /*49b0*/  STS.128 [R5], R12 ;  /* 0x0000000c05007388 */ /* 0x0001e80000000c00 */
[----:B------:R-:W-:Y:S06]  /*49c0*/  BAR.SYNC.DEFER_BLOCKING 0x0 ;  /* 0x0000000000007b1d */ /* 0x000fec0000010000 */
[----:B------:R-:W-:Y:S05]  /*49d0*/  @P0 EXIT ;  /* 0x000000000000094d */ /* 0x000fea0003800000 */
[----:B0-----:R-:W0:Y:S01]  /*49e0*/  LDS R19, [R19] ;  /* 0x0000000013137984 */ /* 0x001e220000000800 */
[----:B------:R-:W-:Y:S01]  /*49f0*/  IMAD R0, R0, c[0x0][0x1cc], RZ ;  /* 0x0000730000007a24 */ /* 0x000fe200078e02ff */
[C---:B------:R-:W-:Y:S01]  /*4a00*/  SHF.L.U32 R4, R2.reuse, 0x2, RZ ;  /* 0x0000000202047819 */ /* 0x040fe200000006ff */
[----:B------:R-:W-:-:S04]  /*4a10*/  IMAD.HI R5, R2, 0x4, RZ ;  /* 0x0000000402057827 */ /* 0x000fc800078e02ff */
[C---:B------:R-:W-:Y:S02]  /*4a20*/  IMAD.SHL.U32 R3, R0.reuse, 0x4, RZ ;  /* 0x0000000400037824 */ /* 0x040fe400078e00ff */
[----:B------:R-:W-:-:S03]  /*4a30*/  IMAD.HI R0, R0, 0x4, RZ ;  /* 0x0000000400007827 */ /* 0x000fc600078e02ff */
[----:B------:R-:W-:-:S04]  /*4a40*/  IADD3 R2, P0, P1, R4, c[0x0][0x180], R3 ;  /* 0x0000600004027a10 */ /* 0x000fc8000791e003 */
[----:B------:R-:W-:-:S05]  /*4a50*/  IADD3.X R3, R5, c[0x0][0x184], R0, P0, P1 ;  /* 0x0000610005037a10 */ /* 0x000fca00007e2400 */
[----:B0-----:R-:W-:Y:S01]  /*4a60*/  STG.E [R2.64], R19 ;  /* 0x0000001302007986 */ /* 0x001fe2000c101904 */
[----:B------:R-:W-:Y:S05]  /*4a70*/  EXIT ;  /* 0x000000000000794d */ /* 0x000fea0003800000 */
.L_x_2:
[----:B------:R-:W-:-:S00]  /*4a80*/  BRA `(.L_x_2) ;  /* 0xfffffff000007947 */ /* 0x000fc0000383ffff */
[----:B------:R-:W-:-:S00]  /*4a90*/  NOP ;  /* 0x0000000000007918 */ /* 0x000fc00000000000 */
        /* <DEDUP_REMOVED lines=14> */
.L_x_3:


//--------------------- .nv.global.init           --------------------------
	.section	.nv.global.init,"aw",@progbits
.nv.global.init:
	.type		_$_str,@object
	.size		_$_str,(.L_0 - _$_str)
_$_str:
        /*0000*/ 	.byte	0x5f, 0x5f, 0x43, 0x55, 0x44, 0x41, 0x5f, 0x46, 0x54, 0x5a, 0x00
.L_0:


//--------------------- .nv.shared.attn_fwd       --------------------------
	.section	.nv.shared.attn_fwd,"aw",@nobits
	.sectionflags	@""
	.align	16
